def attn_fwd(
    Q,
    K,
    V,
    Out,
    Lse,
    sm_scale,
    stride_qz,
    stride_qh,
    stride_qm,
    stride_qk,
    stride_kz,
    stride_kh,
    stride_kn,
    stride_kk,
    stride_vz,
    stride_vh,
    stride_vn,
    stride_vk,
    stride_oz,
    stride_oh,
    stride_om,
    stride_ok,
    seqlen_q,
    seqlen_k,
    BLOCK_M: tl.constexpr,
    BLOCK_N: tl.constexpr,
    HEAD_DIM: tl.constexpr,
    CAUSAL: tl.constexpr,
):
    start_m = tl.program_id(0)
    off_hz = tl.program_id(1)
    q_off = off_hz * stride_qh
    k_off = off_hz * stride_kh
    v_off = off_hz * stride_vh
    offs_m = start_m * BLOCK_M + tl.arange(0, BLOCK_M)
    offs_d = tl.arange(0, HEAD_DIM)
    offs_n = tl.arange(0, BLOCK_N)
    q_ptrs = Q + q_off + offs_m[:, None] * stride_qm + offs_d[None, :] * stride_qk
    k_ptrs = K + k_off + offs_d[:, None] * stride_kk + offs_n[None, :] * stride_kn
    v_ptrs = V + v_off + offs_n[:, None] * stride_vn + offs_d[None, :] * stride_vk
    m_i = tl.full([BLOCK_M], float("-inf"), dtype=tl.float32)
    l_i = tl.zeros([BLOCK_M], dtype=tl.float32) + 1.0
    acc = tl.zeros([BLOCK_M, HEAD_DIM], dtype=tl.float32)
    q = tl.load(q_ptrs)
    acc, l_i, m_i = _attn_fwd_inner(
        acc,
        l_i,
        m_i,
        q,
        k_ptrs,
        v_ptrs,
        sm_scale,
        stride_kn,
        stride_vn,
        start_m,
        seqlen_k,
        BLOCK_M,
        BLOCK_N,
        HEAD_DIM,
        CAUSAL,
    )
    acc = acc / l_i[:, None]
    lse = m_i + tl.math.log2(l_i) / 1.4426950408889634
    o_ptrs = (
        Out
        + off_hz * stride_oh
        + offs_m[:, None] * stride_om
        + offs_d[None, :] * stride_ok
    )
    tl.store(o_ptrs, acc.to(Out.dtype.element_ty))
    tl.store(Lse + off_hz * seqlen_q + offs_m, lse)

# config = {"BLOCK_M": 64, "BLOCK_N": 128, "HEAD_DIM": 128, "arch": "sm_90", "causal": false, "dtype": "fp8e4m3", "num_stages": 2, "num_warps": 8}
# arch = sm_90


// ===== COMPILED SASS (sm_90a) =====

	.target	sm_90a

	.elftype	@"ET_EXEC"


//--------------------- .note.nv.tkinfo           --------------------------
	.section	.note.nv.tkinfo,"",@"SHT_NOTE"
	.sectionflags	@"SHF_NOTE_NV_TKINFO"
	.tkinfo
        /*0018*/ 	.word	0x00000002
        /*0030*/ 	.string	""
        /*0030*/ 	.string	"ptxas"
        /*0030*/ 	.string	"Cuda compilation tools, release 13.0, V13.0.88"
        /*0030*/ 	.string	"Build cuda_13.0.r13.0/compiler.36424714_0"
        /*0030*/ 	.string	"-v  -suppress-debug-info  -lineinfo  -arch sm_90a "



//--------------------- .note.nv.cuinfo           --------------------------
	.section	.note.nv.cuinfo,"",@"SHT_NOTE"
	.sectionflags	@"SHF_NOTE_NV_CUINFO"
        /*0018*/ 	.short	0x0002
        /*001a*/ 	.short	0x005a
        /*001c*/ 	.short	0x0082
	.zero		2


//--------------------- .nv.info                  --------------------------
	.section	.nv.info,"",@"SHT_CUDA_INFO"
	.align	4


	//----- nvinfo : EIATTR_REGCOUNT
	.align		4
        /*0000*/ 	.byte	0x04, 0x2f
        /*0002*/ 	.short	(.L_2 - .L_1)
	.align		4
.L_1:
        /*0004*/ 	.word	index@(attn_fwd)
        /*0008*/ 	.word	0x000000ff


	//----- nvinfo : EIATTR_FRAME_SIZE
	.align		4
.L_2:
        /*000c*/ 	.byte	0x04, 0x11
        /*000e*/ 	.short	(.L_4 - .L_3)
	.align		4
.L_3:
        /*0010*/ 	.word	index@(attn_fwd)
        /*0014*/ 	.word	0x000002b8


	//----- nvinfo : EIATTR_MIN_STACK_SIZE
	.align		4
.L_4:
        /*0018*/ 	.byte	0x04, 0x12
        /*001a*/ 	.short	(.L_6 - .L_5)
	.align		4
.L_5:
        /*001c*/ 	.word	index@(attn_fwd)
        /*0020*/ 	.word	0x000002b8
.L_6:


//--------------------- .nv.compat                --------------------------
	.section	.nv.compat,"",@"SHT_CUDA_COMPAT_INFO"
	.align	4
        /*0000*/ 	.byte	0x02, 0x09, 0x01, 0x00, 0x02, 0x02, 0x04, 0x00, 0x02, 0x05, 0x05, 0x00, 0x03, 0x07, 0x01, 0x01
        /*0010*/ 	.byte	0x02, 0x03, 0x00, 0x00, 0x02, 0x06, 0x01, 0x00, 0x04, 0x0b, 0x08, 0x00, 0x00, 0x00, 0x00, 0x00
        /*0020*/ 	.byte	0x00, 0x00, 0x00, 0x00


//--------------------- .nv.info.attn_fwd         --------------------------
	.section	.nv.info.attn_fwd,"",@"SHT_CUDA_INFO"
	.sectionflags	@""
	.align	4


	//----- nvinfo : EIATTR_CUDA_API_VERSION
	.align		4
        /*0000*/ 	.byte	0x04, 0x37
        /*0002*/ 	.short	(.L_8 - .L_7)
.L_7:
        /*0004*/ 	.word	0x00000082


	//----- nvinfo : EIATTR_KPARAM_INFO
	.align		4
.L_8:
        /*0008*/ 	.byte	0x04, 0x17
        /*000a*/ 	.short	(.L_10 - .L_9)
.L_9:
        /*000c*/ 	.word	0x00000000
        /*0010*/ 	.short	0x0019
        /*0012*/ 	.short	0x0080
        /*0014*/ 	.byte	0x00, 0xf4, 0x21, 0x00


	//----- nvinfo : EIATTR_KPARAM_INFO
	.align		4
.L_10:
        /*0018*/ 	.byte	0x04, 0x17
        /*001a*/ 	.short	(.L_12 - .L_11)
.L_11:
        /*001c*/ 	.word	0x00000000
        /*0020*/ 	.short	0x0018
        /*0022*/ 	.short	0x0078
        /*0024*/ 	.byte	0x00, 0xf4, 0x21, 0x00


	//----- nvinfo : EIATTR_KPARAM_INFO
	.align		4
.L_12:
        /*0028*/ 	.byte	0x04, 0x17
        /*002a*/ 	.short	(.L_14 - .L_13)
.L_13:
        /*002c*/ 	.word	0x00000000
        /*0030*/ 	.short	0x0017
        /*0032*/ 	.short	0x0070
        /*0034*/ 	.byte	0x00, 0xf0, 0x11, 0x00


	//----- nvinfo : EIATTR_KPARAM_INFO
	.align		4
.L_14:
        /*0038*/ 	.byte	0x04, 0x17
        /*003a*/ 	.short	(.L_16 - .L_15)
.L_15:
        /*003c*/ 	.word	0x00000000
        /*0040*/ 	.short	0x0016
        /*0042*/ 	.short	0x006c
        /*0044*/ 	.byte	0x00, 0xf0, 0x11, 0x00


	//----- nvinfo : EIATTR_KPARAM_INFO
	.align		4
.L_16:
        /*0048*/ 	.byte	0x04, 0x17
        /*004a*/ 	.short	(.L_18 - .L_17)
.L_17:
        /*004c*/ 	.word	0x00000000
        /*0050*/ 	.short	0x0015
        /*0052*/ 	.short	0x0068
        /*0054*/ 	.byte	0x00, 0xf0, 0x11, 0x00


	//----- nvinfo : EIATTR_KPARAM_INFO
	.align		4
.L_18:
        /*0058*/ 	.byte	0x04, 0x17
        /*005a*/ 	.short	(.L_20 - .L_19)
.L_19:
        /*005c*/ 	.word	0x00000000
        /*0060*/ 	.short	0x0014
        /*0062*/ 	.short	0x0064
        /*0064*/ 	.byte	0x00, 0xf0, 0x11, 0x00


	//----- nvinfo : EIATTR_KPARAM_INFO
	.align		4
.L_20:
        /*0068*/ 	.byte	0x04, 0x17
        /*006a*/ 	.short	(.L_22 - .L_21)
.L_21:
        /*006c*/ 	.word	0x00000000
        /*0070*/ 	.short	0x0013
        /*0072*/ 	.short	0x0060
        /*0074*/ 	.byte	0x00, 0xf0, 0x11, 0x00


	//----- nvinfo : EIATTR_KPARAM_INFO
	.align		4
.L_22:
        /*0078*/ 	.byte	0x04, 0x17
        /*007a*/ 	.short	(.L_24 - .L_23)
.L_23:
        /*007c*/ 	.word	0x00000000
        /*0080*/ 	.short	0x0012
        /*0082*/ 	.short	0x005c
        /*0084*/ 	.byte	0x00, 0xf0, 0x11, 0x00


	//----- nvinfo : EIATTR_KPARAM_INFO
	.align		4
.L_24:
        /*0088*/ 	.byte	0x04, 0x17
        /*008a*/ 	.short	(.L_26 - .L_25)
.L_25:
        /*008c*/ 	.word	0x00000000
        /*0090*/ 	.short	0x0011
        /*0092*/ 	.short	0x0058
        /*0094*/ 	.byte	0x00, 0xf0, 0x11, 0x00


	//----- nvinfo : EIATTR_KPARAM_INFO
	.align		4
.L_26:
        /*0098*/ 	.byte	0x04, 0x17
        /*009a*/ 	.short	(.L_28 - .L_27)
.L_27:
        /*009c*/ 	.word	0x00000000
        /*00a0*/ 	.short	0x0010
        /*00a2*/ 	.short	0x0054
        /*00a4*/ 	.byte	0x00, 0xf0, 0x11, 0x00


	//----- nvinfo : EIATTR_KPARAM_INFO
	.align		4
.L_28:
        /*00a8*/ 	.byte	0x04, 0x17
        /*00aa*/ 	.short	(.L_30 - .L_29)
.L_29:
        /*00ac*/ 	.word	0x00000000
        /*00b0*/ 	.short	0x000f
        /*00b2*/ 	.short	0x0050
        /*00b4*/ 	.byte	0x00, 0xf0, 0x11, 0x00


	//----- nvinfo : EIATTR_KPARAM_INFO
	.align		4
.L_30:
        /*00b8*/ 	.byte	0x04, 0x17
        /*00ba*/ 	.short	(.L_32 - .L_31)
.L_31:
        /*00bc*/ 	.word	0x00000000
        /*00c0*/ 	.short	0x000e
        /*00c2*/ 	.short	0x004c
        /*00c4*/ 	.byte	0x00, 0xf0, 0x11, 0x00


	//----- nvinfo : EIATTR_KPARAM_INFO
	.align		4
.L_32:
        /*00c8*/ 	.byte	0x04, 0x17
        /*00ca*/ 	.short	(.L_34 - .L_33)
.L_33:
        /*00cc*/ 	.word	0x00000000
        /*00d0*/ 	.short	0x000d
        /*00d2*/ 	.short	0x0048
        /*00d4*/ 	.byte	0x00, 0xf0, 0x11, 0x00


	//----- nvinfo : EIATTR_KPARAM_INFO
	.align		4
.L_34:
        /*00d8*/ 	.byte	0x04, 0x17
        /*00da*/ 	.short	(.L_36 - .L_35)
.L_35:
        /*00dc*/ 	.word	0x00000000
        /*00e0*/ 	.short	0x000c
        /*00e2*/ 	.short	0x0044
        /*00e4*/ 	.byte	0x00, 0xf0, 0x11, 0x00


	//----- nvinfo : EIATTR_KPARAM_INFO
	.align		4
.L_36:
        /*00e8*/ 	.byte	0x04, 0x17
        /*00ea*/ 	.short	(.L_38 - .L_37)
.L_37:
        /*00ec*/ 	.word	0x00000000
        /*00f0*/ 	.short	0x000b
        /*00f2*/ 	.short	0x0040
        /*00f4*/ 	.byte	0x00, 0xf0, 0x11, 0x00


	//----- nvinfo : EIATTR_KPARAM_INFO
	.align		4
.L_38:
        /*00f8*/ 	.byte	0x04, 0x17
        /*00fa*/ 	.short	(.L_40 - .L_39)
.L_39:
        /*00fc*/ 	.word	0x00000000
        /*0100*/ 	.short	0x000a
        /*0102*/ 	.short	0x003c
        /*0104*/ 	.byte	0x00, 0xf0, 0x11, 0x00


	//----- nvinfo : EIATTR_KPARAM_INFO
	.align		4
.L_40:
        /*0108*/ 	.byte	0x04, 0x17
        /*010a*/ 	.short	(.L_42 - .L_41)
.L_41:
        /*010c*/ 	.word	0x00000000
        /*0110*/ 	.short	0x0009
        /*0112*/ 	.short	0x0038
        /*0114*/ 	.byte	0x00, 0xf0, 0x11, 0x00


	//----- nvinfo : EIATTR_KPARAM_INFO
	.align		4
.L_42:
        /*0118*/ 	.byte	0x04, 0x17
        /*011a*/ 	.short	(.L_44 - .L_43)
.L_43:
        /*011c*/ 	.word	0x00000000
        /*0120*/ 	.short	0x0008
        /*0122*/ 	.short	0x0034
        /*0124*/ 	.byte	0x00, 0xf0, 0x11, 0x00


	//----- nvinfo : EIATTR_KPARAM_INFO
	.align		4
.L_44:
        /*0128*/ 	.byte	0x04, 0x17
        /*012a*/ 	.short	(.L_46 - .L_45)
.L_45:
        /*012c*/ 	.word	0x00000000
        /*0130*/ 	.short	0x0007
        /*0132*/ 	.short	0x0030
        /*0134*/ 	.byte	0x00, 0xf0, 0x11, 0x00


	//----- nvinfo : EIATTR_KPARAM_INFO
	.align		4
.L_46:
        /*0138*/ 	.byte	0x04, 0x17
        /*013a*/ 	.short	(.L_48 - .L_47)
.L_47:
        /*013c*/ 	.word	0x00000000
        /*0140*/ 	.short	0x0006
        /*0142*/ 	.short	0x002c
        /*0144*/ 	.byte	0x00, 0xf0, 0x11, 0x00


	//----- nvinfo : EIATTR_KPARAM_INFO
	.align		4
.L_48:
        /*0148*/ 	.byte	0x04, 0x17
        /*014a*/ 	.short	(.L_50 - .L_49)
.L_49:
        /*014c*/ 	.word	0x00000000
        /*0150*/ 	.short	0x0005
        /*0152*/ 	.short	0x0028
        /*0154*/ 	.byte	0x00, 0xf0, 0x11, 0x00


	//----- nvinfo : EIATTR_KPARAM_INFO
	.align		4
.L_50:
        /*0158*/ 	.byte	0x04, 0x17
        /*015a*/ 	.short	(.L_52 - .L_51)
.L_51:
        /*015c*/ 	.word	0x00000000
        /*0160*/ 	.short	0x0004
        /*0162*/ 	.short	0x0020
        /*0164*/ 	.byte	0x00, 0xf4, 0x21, 0x00


	//----- nvinfo : EIATTR_KPARAM_INFO
	.align		4
.L_52:
        /*0168*/ 	.byte	0x04, 0x17
        /*016a*/ 	.short	(.L_54 - .L_53)
.L_53:
        /*016c*/ 	.word	0x00000000
        /*0170*/ 	.short	0x0003
        /*0172*/ 	.short	0x0018
        /*0174*/ 	.byte	0x00, 0xf4, 0x21, 0x00


	//----- nvinfo : EIATTR_KPARAM_INFO
	.align		4
.L_54:
        /*0178*/ 	.byte	0x04, 0x17
        /*017a*/ 	.short	(.L_56 - .L_55)
.L_55:
        /*017c*/ 	.word	0x00000000
        /*0180*/ 	.short	0x0002
        /*0182*/ 	.short	0x0010
        /*0184*/ 	.byte	0x00, 0xf4, 0x21, 0x00


	//----- nvinfo : EIATTR_KPARAM_INFO
	.align		4
.L_56:
        /*0188*/ 	.byte	0x04, 0x17
        /*018a*/ 	.short	(.L_58 - .L_57)
.L_57:
        /*018c*/ 	.word	0x00000000
        /*0190*/ 	.short	0x0001
        /*0192*/ 	.short	0x0008
        /*0194*/ 	.byte	0x00, 0xf4, 0x21, 0x00


	//----- nvinfo : EIATTR_KPARAM_INFO
	.align		4
.L_58:
        /*0198*/ 	.byte	0x04, 0x17
        /*019a*/ 	.short	(.L_60 - .L_59)
.L_59:
        /*019c*/ 	.word	0x00000000
        /*01a0*/ 	.short	0x0000
        /*01a2*/ 	.short	0x0000
        /*01a4*/ 	.byte	0x00, 0xf4, 0x21, 0x00


	//----- nvinfo : EIATTR_SPARSE_MMA_MASK
	.align		4
.L_60:
        /*01a8*/ 	.byte	0x03, 0x50
        /*01aa*/ 	.short	0x0000


	//----- nvinfo : EIATTR_MAXREG_COUNT
	.align		4
        /*01ac*/ 	.byte	0x03, 0x1b
        /*01ae*/ 	.short	0x00ff


	//----- nvinfo : EIATTR_NUM_BARRIERS
	.align		4
        /*01b0*/ 	.byte	0x02, 0x4c
        /*01b2*/ 	.byte	0x01
	.zero		1


	//----- nvinfo : EIATTR_ANNOTATIONS
	.align		4
        /*01b4*/ 	.byte	0x04, 0x55
        /*01b6*/ 	.short	(.L_62 - .L_61)


	//   ....[0]....
.L_61:
        /*01b8*/ 	.word	0x00000001
        /*01bc*/ 	.byte	0x60, 0x1a, 0x00, 0x00, 0x01, 0x00, 0x00, 0x00, 0xb0, 0x1a, 0x00, 0x00, 0x01, 0x00, 0x00, 0x00
        /* <DEDUP_REMOVED lines=171> */
        /*0c7c*/ 	.byte	0x30, 0x5d, 0x00, 0x00, 0x01, 0x00, 0x00, 0x00, 0xb0, 0x5d, 0x00, 0x00


	//----- nvinfo : EIATTR_MERCURY_ISA_VERSION
	.align		4
.L_62:
        /*0c88*/ 	.byte	0x03, 0x5f
        /*0c8a*/ 	.short	0x0101


	//----- nvinfo : EIATTR_COOP_GROUP_MASK_REGIDS
	.align		4
        /*0c8c*/ 	.byte	0x04, 0x29
        /*0c8e*/ 	.short	(.L_64 - .L_63)


	//   ....[0]....
.L_63:
        /*0c90*/ 	.word	0xffffffff


	//   ....[1]....
        /*0c94*/ 	.word	0xffffffff


	//   ....[2]....
        /*0c98*/ 	.word	0xffffffff


	//   ....[3]....
        /*0c9c*/ 	.word	0xffffffff


	//   ....[4]....
        /*0ca0*/ 	.word	0xffffffff


	//   ....[5]....
        /*0ca4*/ 	.word	0xffffffff


	//   ....[6]....
        /*0ca8*/ 	.word	0xffffffff


	//   ....[7]....
        /*0cac*/ 	.word	0xffffffff


	//   ....[8]....
        /*0cb0*/ 	.word	0xffffffff


	//   ....[9]....
        /*0cb4*/ 	.word	0xffffffff


	//   ....[10]....
        /*0cb8*/ 	.word	0xffffffff


	//   ....[11]....
        /*0cbc*/ 	.word	0xffffffff


	//   ....[12]....
        /*0cc0*/ 	.word	0xffffffff


	//   ....[13]....
        /*0cc4*/ 	.word	0xffffffff


	//   ....[14]....
        /*0cc8*/ 	.word	0xffffffff


	//   ....[15]....
        /*0ccc*/ 	.word	0xffffffff


	//   ....[16]....
        /*0cd0*/ 	.word	0xffffffff


	//   ....[17]....
        /*0cd4*/ 	.word	0xffffffff


	//   ....[18]....
        /*0cd8*/ 	.word	0xffffffff


	//   ....[19]....
        /*0cdc*/ 	.word	0xffffffff


	//   ....[20]....
        /*0ce0*/ 	.word	0xffffffff


	//   ....[21]....
        /*0ce4*/ 	.word	0xffffffff


	//   ....[22]....
        /*0ce8*/ 	.word	0xffffffff


	//   ....[23]....
        /*0cec*/ 	.word	0xffffffff


	//----- nvinfo : EIATTR_COOP_GROUP_INSTR_OFFSETS
	.align		4
.L_64:
        /*0cf0*/ 	.byte	0x04, 0x28
        /*0cf2*/ 	.short	(.L_66 - .L_65)


	//   ....[0]....
.L_65:
        /*0cf4*/ 	.word	0x000062a0


	//   ....[1]....
        /*0cf8*/ 	.word	0x00006360


	//   ....[2]....
        /*0cfc*/ 	.word	0x000066e0


	//   ....[3]....
        /*0d00*/ 	.word	0x00006770


	//   ....[4]....
        /*0d04*/ 	.word	0x00007a20


	//   ....[5]....
        /*0d08*/ 	.word	0x00007a50


	//   ....[6]....
        /*0d0c*/ 	.word	0x00007a70


	//   ....[7]....
        /*0d10*/ 	.word	0x00007a80


	//   ....[8]....
        /*0d14*/ 	.word	0x00007a90


	//   ....[9]....
        /*0d18*/ 	.word	0x00007aa0


	//   ....[10]....
        /*0d1c*/ 	.word	0x00007ab0


	//   ....[11]....
        /*0d20*/ 	.word	0x00007ad0


	//   ....[12]....
        /*0d24*/ 	.word	0x00007af0


	//   ....[13]....
        /*0d28*/ 	.word	0x00007b00


	//   ....[14]....
        /*0d2c*/ 	.word	0x00007b10


	//   ....[15]....
        /*0d30*/ 	.word	0x00007b20


	//   ....[16]....
        /*0d34*/ 	.word	0x00007b50


	//   ....[17]....
        /*0d38*/ 	.word	0x00007b60


	//   ....[18]....
        /*0d3c*/ 	.word	0x00007b70


	//   ....[19]....
        /*0d40*/ 	.word	0x00007b80


	//   ....[20]....
        /*0d44*/ 	.word	0x000083e0


	//   ....[21]....
        /*0d48*/ 	.word	0x00008400


	//   ....[22]....
        /*0d4c*/ 	.word	0x00008420


	//   ....[23]....
        /*0d50*/ 	.word	0x00008440


	//----- nvinfo : EIATTR_EXIT_INSTR_OFFSETS
	.align		4
.L_66:
        /*0d54*/ 	.byte	0x04, 0x1c
        /*0d56*/ 	.short	(.L_68 - .L_67)


	//   ....[0]....
.L_67:
        /*0d58*/ 	.word	0x0000a5e0


	//   ....[1]....
        /*0d5c*/ 	.word	0x0000a610


	//----- nvinfo : EIATTR_REQNTID
	.align		4
.L_68:
        /*0d60*/ 	.byte	0x04, 0x10
        /*0d62*/ 	.short	(.L_70 - .L_69)
.L_69:
        /*0d64*/ 	.word	0x00000100
        /*0d68*/ 	.word	0x00000001
        /*0d6c*/ 	.word	0x00000001


	//----- nvinfo : EIATTR_CBANK_PARAM_SIZE
	.align		4
.L_70:
        /*0d70*/ 	.byte	0x03, 0x19
        /*0d72*/ 	.short	0x0088


	//----- nvinfo : EIATTR_PARAM_CBANK
	.align		4
        /*0d74*/ 	.byte	0x04, 0x0a
        /*0d76*/ 	.short	(.L_72 - .L_71)
	.align		4
.L_71:
        /*0d78*/ 	.word	index@(.nv.constant0.attn_fwd)
        /*0d7c*/ 	.short	0x0210
        /*0d7e*/ 	.short	0x0088


	//----- nvinfo : EIATTR_SW_WAR
	.align		4
.L_72:
        /*0d80*/ 	.byte	0x04, 0x36
        /*0d82*/ 	.short	(.L_74 - .L_73)
.L_73:
        /*0d84*/ 	.word	0x00000008
.L_74:


//--------------------- .nv.callgraph             --------------------------
	.section	.nv.callgraph,"",@"SHT_CUDA_CALLGRAPH"
	.align	4
	.sectionentsize	8
	.align		4
        /*0000*/ 	.word	0x00000000
	.align		4
        /*0004*/ 	.word	0xffffffff
	.align		4
        /*0008*/ 	.word	0x00000000
	.align		4
        /*000c*/ 	.word	0xfffffffe
	.align		4
        /*0010*/ 	.word	0x00000000
	.align		4
        /*0014*/ 	.word	0xfffffffd
	.align		4
        /*0018*/ 	.word	0x00000000
	.align		4
        /*001c*/ 	.word	0xfffffffc


//--------------------- .nv.constant4             --------------------------
	.section	.nv.constant4,"a",@progbits
	.align	8
	.align		8
.nv.constant4:
        /*0000*/ 	.dword	_$_str


//--------------------- .text.attn_fwd            --------------------------
	.section	.text.attn_fwd,"ax",@progbits
	.align	128
        .global         attn_fwd
        .type           attn_fwd,@function
        .size           attn_fwd,(.L_x_3 - attn_fwd)
        .other          attn_fwd,@"STO_CUDA_ENTRY STV_DEFAULT"
attn_fwd:
.text.attn_fwd:
[----:B------:R-:W0:Y:S01]  /*0000*/  LDC R1, c[0x0][0x28] ;  /* 0x00000a00ff017b82 */ /* 0x000e220000000800 */
[----:B------:R-:W1:Y:S07]  /*0010*/  S2R R144, SR_TID.X ;  /* 0x0000000000907919 */ /* 0x000e6e0000002100 */
[----:B------:R-:W2:Y:S01]  /*0020*/  S2UR UR41, SR_CTAID.Y ;  /* 0x00000000002979c3 */ /* 0x000ea20000002600 */
[----:B------:R-:W-:Y:S01]  /*0030*/  ULDC.64 UR4, c[0x0][0x240] ;  /* 0x0000900000047ab9 */ /* 0x000fe20000000a00 */
[----:B------:R-:W-:Y:S01]  /*0040*/  ULDC.64 UR44, c[0x0][0x208] ;  /* 0x00008200002c7ab9 */ /* 0x000fe20000000a00 */
[----:B------:R-:W3:Y:S01]  /*0050*/  S2R R3, SR_CTAID.X ;  /* 0x0000000000037919 */ /* 0x000ee20000002500 */
[----:B0-----:R-:W-:-:S04]  /*0060*/  VIADD R1, R1, 0xfffffd48 ;  /* 0xfffffd4801017836 */ /* 0x001fc80000000000 */
[----:B------:R-:W0:Y:S08]  /*0070*/  LDC R48, c[0x0][0x248] ;  /* 0x00009200ff307b82 */ /* 0x000e300000000800 */
[----:B------:R-:W4:Y:S01]  /*0080*/  LDC.64 R44, c[0x0][0x210] ;  /* 0x00008400ff2c7b82 */ /* 0x000f220000000a00 */
[----:B--2---:R-:W-:Y:S01]  /*0090*/  UIMAD UR4, UR41, UR4, URZ ;  /* 0x00000004290472a4 */ /* 0x004fe2000f8e023f */
[----:B-1----:R-:W-:-:S02]  /*00a0*/  LOP3.LUT R0, R144, 0x3f, RZ, 0xc0, !PT ;  /* 0x0000003f90007812 */ /* 0x002fc400078ec0ff */
[----:B------:R-:W-:Y:S02]  /*00b0*/  SHF.R.U32.HI R20, RZ, 0x6, R144 ;  /* 0x00000006ff147819 */ /* 0x000fe40000011690 */
[----:B------:R-:W-:Y:S01]  /*00c0*/  LEA.HI R5, R144, 0x1c, RZ, 0x1a ;  /* 0x0000001c90057811 */ /* 0x000fe200078fd0ff */
[----:B---3--:R-:W-:Y:S01]  /*00d0*/  IMAD R2, R3, 0x40, R0 ;  /* 0x0000004003027824 */ /* 0x008fe200078e0200 */
[----:B------:R-:W-:-:S03]  /*00e0*/  SGXT.U32 R20, R20, 0x2 ;  /* 0x000000021414781a */ /* 0x000fc60000000000 */
[----:B------:R-:W-:Y:S01]  /*00f0*/  IMAD R3, R2, UR5, RZ ;  /* 0x0000000502037c24 */ /* 0x000fe2000f8e02ff */
[----:B------:R-:W-:Y:S01]  /*0100*/  USHF.R.S32.HI UR5, URZ, 0x1f, UR4 ;  /* 0x0000001f3f057899 */ /* 0x000fe20008011404 */
[-C--:B0-----:R-:W-:Y:S01]  /*0110*/  IMAD R6, R20, R48.reuse, RZ ;  /* 0x0000003014067224 */ /* 0x081fe200078e02ff */
[----:B------:R-:W-:Y:S01]  /*0120*/  LEA.HI R10, R144, 0x2c, RZ, 0x1a ;  /* 0x0000002c900a7811 */ /* 0x000fe200078fd0ff */
[----:B------:R-:W-:Y:S01]  /*0130*/  IMAD R9, R5, R48, RZ ;  /* 0x0000003005097224 */ /* 0x000fe200078e02ff */
[----:B----4-:R-:W-:Y:S01]  /*0140*/  IADD3 R44, P0, P1, R3, UR4, R44 ;  /* 0x00000004032c7c10 */ /* 0x010fe2000f91e02c */
[----:B------:R-:W-:Y:S01]  /*0150*/  IMAD R17, R48, 0x4, R6 ;  /* 0x0000000430117824 */ /* 0x000fe200078e0206 */
[----:B------:R-:W-:Y:S02]  /*0160*/  SHF.R.S32.HI R2, RZ, 0x1f, R3 ;  /* 0x0000001fff027819 */ /* 0x000fe40000011403 */
[----:B------:R-:W-:Y:S02]  /*0170*/  LEA.HI R3, R144, 0xc, RZ, 0x1a ;  /* 0x0000000c90037811 */ /* 0x000fe400078fd0ff */
[----:B------:R-:W-:-:S02]  /*0180*/  IADD3.X R46, R2, UR5, R45, P0, P1 ;  /* 0x00000005022e7c10 */ /* 0x000fc400087e242d */
[----:B------:R-:W-:Y:S01]  /*0190*/  IADD3 R2, P0, R6, R44, RZ ;  /* 0x0000002c06027210 */ /* 0x000fe20007f1e0ff */
[----:B------:R-:W-:Y:S01]  /*01a0*/  IMAD R7, R3, R48, RZ ;  /* 0x0000003003077224 */ /* 0x000fe200078e02ff */
[C---:B------:R-:W-:Y:S01]  /*01b0*/  IADD3 R4, P1, R17.reuse, R44, RZ ;  /* 0x0000002c11047210 */ /* 0x040fe20007f3e0ff */
[----:B------:R-:W-:Y:S01]  /*01c0*/  IMAD R13, R10, R48, RZ ;  /* 0x000000300a0d7224 */ /* 0x000fe200078e02ff */
[-C--:B------:R-:W-:Y:S02]  /*01d0*/  LEA.HI.X.SX32 R3, R6, R46.reuse, 0x1, P0 ;  /* 0x0000002e06037211 */ /* 0x080fe400000f0eff */
[----:B------:R-:W-:Y:S02]  /*01e0*/  LEA.HI.X.SX32 R5, R17, R46, 0x1, P1 ;  /* 0x0000002e11057211 */ /* 0x000fe400008f0eff */
[----:B------:R-:W-:Y:S01]  /*01f0*/  LEA.HI R11, R144, 0x3c, RZ, 0x1a ;  /* 0x0000003c900b7811 */ /* 0x000fe200078fd0ff */
[----:B------:R0:W2:Y:S01]  /*0200*/  LDG.E.U8 R21, desc[UR44][R2.64] ;  /* 0x0000002c02157981 */ /* 0x0000a2000c1e1100 */
[----:B------:R-:W-:-:S02]  /*0210*/  IADD3 R6, P0, R7, R44, RZ ;  /* 0x0000002c07067210 */ /* 0x000fc40007f1e0ff */
[C---:B------:R-:W-:Y:S01]  /*0220*/  LEA.HI R12, R144.reuse, 0x4c, RZ, 0x1a ;  /* 0x0000004c900c7811 */ /* 0x040fe200078fd0ff */
[----:B------:R1:W3:Y:S01]  /*0230*/  LDG.E.U8 R22, desc[UR44][R4.64] ;  /* 0x0000002c04167981 */ /* 0x0002e2000c1e1100 */
[----:B------:R-:W-:Y:S01]  /*0240*/  IADD3 R8, P1, R9, R44, RZ ;  /* 0x0000002c09087210 */ /* 0x000fe20007f3e0ff */
[----:B------:R-:W-:Y:S01]  /*0250*/  IMAD R15, R11, R48, RZ ;  /* 0x000000300b0f7224 */ /* 0x000fe200078e02ff */
[----:B------:R-:W-:Y:S02]  /*0260*/  LEA.HI.X.SX32 R7, R7, R46, 0x1, P0 ;  /* 0x0000002e07077211 */ /* 0x000fe400000f0eff */
[----:B------:R-:W-:Y:S02]  /*0270*/  IADD3 R10, P0, R13, R44, RZ ;  /* 0x0000002c0d0a7210 */ /* 0x000fe40007f1e0ff */
[----:B0-----:R-:W-:Y:S01]  /*0280*/  LEA.HI R3, R144, 0x6c, RZ, 0x1a ;  /* 0x0000006c90037811 */ /* 0x001fe200078fd0ff */
[----:B------:R0:W4:Y:S01]  /*0290*/  LDG.E.U8 R24, desc[UR44][R6.64] ;  /* 0x0000002c06187981 */ /* 0x000122000c1e1100 */
[----:B-1----:R-:W-:Y:S01]  /*02a0*/  IMAD R4, R12, R48, RZ ;  /* 0x000000300c047224 */ /* 0x002fe200078e02ff */
[----:B------:R-:W-:-:S02]  /*02b0*/  LEA.HI R2, R144, 0x5c, RZ, 0x1a ;  /* 0x0000005c90027811 */ /* 0x000fc400078fd0ff */
[----:B------:R-:W-:Y:S01]  /*02c0*/  LEA.HI.X.SX32 R9, R9, R46, 0x1, P1 ;  /* 0x0000002e09097211 */ /* 0x000fe200008f0eff */
[----:B------:R-:W-:Y:S01]  /*02d0*/  IMAD R5, R3, R48, RZ ;  /* 0x0000003003057224 */ /* 0x000fe200078e02ff */
[----:B------:R-:W-:Y:S02]  /*02e0*/  IADD3 R12, P1, R15, R44, RZ ;  /* 0x0000002c0f0c7210 */ /* 0x000fe40007f3e0ff */
[----:B------:R-:W-:Y:S01]  /*02f0*/  LEA.HI.X.SX32 R11, R13, R46, 0x1, P0 ;  /* 0x0000002e0d0b7211 */ /* 0x000fe200000f0eff */
[----:B------:R-:W-:Y:S01]  /*0300*/  IMAD R2, R2, R48, RZ ;  /* 0x0000003002027224 */ /* 0x000fe200078e02ff */
[C---:B------:R-:W-:Y:S01]  /*0310*/  IADD3 R14, P0, R4.reuse, R44, RZ ;  /* 0x0000002c040e7210 */ /* 0x040fe20007f1e0ff */
[----:B------:R1:W5:Y:S01]  /*0320*/  LDG.E.U8 R25, desc[UR44][R8.64] ;  /* 0x0000002c08197981 */ /* 0x000362000c1e1100 */
[-C--:B------:R-:W-:Y:S02]  /*0330*/  LEA.HI.X.SX32 R13, R15, R46.reuse, 0x1, P1 ;  /* 0x0000002e0f0d7211 */ /* 0x080fe400008f0eff */
[----:B------:R-:W-:Y:S01]  /*0340*/  LEA.HI.X.SX32 R15, R4, R46, 0x1, P0 ;  /* 0x0000002e040f7211 */ /* 0x000fe200000f0eff */
[----:B------:R-:W-:Y:S01]  /*0350*/  IMAD R3, R48, 0x4, R17 ;  /* 0x0000000430037824 */ /* 0x000fe200078e0211 */
[-C--:B------:R-:W-:Y:S01]  /*0360*/  IADD3 R18, P0, R5, R44.reuse, RZ ;  /* 0x0000002c05127210 */ /* 0x080fe20007f1e0ff */
[----:B------:R1:W5:Y:S01]  /*0370*/  LDG.E.U8 R29, desc[UR44][R10.64] ;  /* 0x0000002c0a1d7981 */ /* 0x000362000c1e1100 */
[----:B------:R-:W-:-:S02]  /*0380*/  IADD3 R16, P1, R2, R44, RZ ;  /* 0x0000002c02107210 */ /* 0x000fc40007f3e0ff */
[-C--:B------:R-:W-:Y:S01]  /*0390*/  LEA.HI.X.SX32 R19, R5, R46.reuse, 0x1, P0 ;  /* 0x0000002e05137211 */ /* 0x080fe200000f0eff */
[----:B------:R-:W-:Y:S01]  /*03a0*/  IMAD R5, R48, 0x8, R3 ;  /* 0x0000000830057824 */ /* 0x000fe200078e0203 */
[----:B------:R-:W-:Y:S01]  /*03b0*/  LEA.HI.X.SX32 R17, R2, R46, 0x1, P1 ;  /* 0x0000002e02117211 */ /* 0x000fe200008f0eff */
[----:B------:R1:W5:Y:S01]  /*03c0*/  LDG.E.U8 R33, desc[UR44][R12.64] ;  /* 0x0000002c0c217981 */ /* 0x000362000c1e1100 */
[C---:B------:R-:W-:Y:S01]  /*03d0*/  IADD3 R2, P0, R3.reuse, R44, RZ ;  /* 0x0000002c03027210 */ /* 0x040fe20007f1e0ff */
[C---:B0-----:R-:W-:Y:S02]  /*03e0*/  IMAD R7, R48.reuse, 0x4, R5 ;  /* 0x0000000430077824 */ /* 0x041fe400078e0205 */
[----:B------:R0:W5:Y:S01]  /*03f0*/  LDG.E.U8 R37, desc[UR44][R14.64] ;  /* 0x0000002c0e257981 */ /* 0x000162000c1e1100 */
[----:B------:R-:W-:Y:S01]  /*0400*/  LEA.HI.X.SX32 R3, R3, R46, 0x1, P0 ;  /* 0x0000002e03037211 */ /* 0x000fe200000f0eff */
[C---:B-1----:R-:W-:Y:S01]  /*0410*/  IMAD R9, R48.reuse, 0x4, R7 ;  /* 0x0000000430097824 */ /* 0x042fe200078e0207 */
[C---:B------:R-:W-:Y:S01]  /*0420*/  IADD3 R4, P0, R5.reuse, R44, RZ ;  /* 0x0000002c05047210 */ /* 0x040fe20007f1e0ff */
[----:B------:R-:W5:Y:S02]  /*0430*/  LDG.E.U8 R41, desc[UR44][R16.64] ;  /* 0x0000002c10297981 */ /* 0x000f64000c1e1100 */
[C---:B------:R-:W-:Y:S01]  /*0440*/  IMAD R11, R48.reuse, 0x8, R9 ;  /* 0x00000008300b7824 */ /* 0x040fe200078e0209 */
[----:B------:R-:W-:Y:S01]  /*0450*/  LEA.HI.X.SX32 R5, R5, R46, 0x1, P0 ;  /* 0x0000002e05057211 */ /* 0x000fe200000f0eff */
[----:B------:R-:W5:Y:S01]  /*0460*/  LDG.E.U8 R43, desc[UR44][R18.64] ;  /* 0x0000002c122b7981 */ /* 0x000f62000c1e1100 */
[----:B------:R-:W-:Y:S01]  /*0470*/  IADD3 R6, P0, R7, R44, RZ ;  /* 0x0000002c07067210 */ /* 0x000fe20007f1e0ff */
[----:B------:R-:W-:-:S02]  /*0480*/  IMAD R13, R48, 0x4, R11 ;  /* 0x00000004300d7824 */ /* 0x000fc400078e020b */
[----:B------:R-:W5:Y:S01]  /*0490*/  LDG.E.U8 R23, desc[UR44][R2.64] ;  /* 0x0000002c02177981 */ /* 0x000f62000c1e1100 */
[----:B------:R-:W-:Y:S02]  /*04a0*/  LEA.HI.X.SX32 R7, R7, R46, 0x1, P0 ;  /* 0x0000002e07077211 */ /* 0x000fe400000f0eff */
[C---:B------:R-:W-:Y:S01]  /*04b0*/  IADD3 R8, P0, R9.reuse, R44, RZ ;  /* 0x0000002c09087210 */ /* 0x040fe20007f1e0ff */
[C---:B0-----:R-:W-:Y:S01]  /*04c0*/  IMAD R14, R48.reuse, 0x4, R13 ;  /* 0x00000004300e7824 */ /* 0x041fe200078e020d */
[----:B------:R0:W5:Y:S02]  /*04d0*/  LDG.E.U8 R17, desc[UR44][R4.64] ;  /* 0x0000002c04117981 */ /* 0x000164000c1e1100 */
[----:B------:R-:W-:Y:S02]  /*04e0*/  LEA.HI.X.SX32 R9, R9, R46, 0x1, P0 ;  /* 0x0000002e09097211 */ /* 0x000fe400000f0eff */
[C---:B------:R-:W-:Y:S01]  /*04f0*/  IADD3 R10, P0, R11.reuse, R44, RZ ;  /* 0x0000002c0b0a7210 */ /* 0x040fe20007f1e0ff */
[----:B------:R1:W5:Y:S03]  /*0500*/  LDG.E.U8 R18, desc[UR44][R6.64] ;  /* 0x0000002c06127981 */ /* 0x000366000c1e1100 */
[----:B------:R-:W-:Y:S01]  /*0510*/  LEA.HI.X.SX32 R11, R11, R46, 0x1, P0 ;  /* 0x0000002e0b0b7211 */ /* 0x000fe200000f0eff */
[----:B------:R1:W5:Y:S01]  /*0520*/  LDG.E.U8 R19, desc[UR44][R8.64] ;  /* 0x0000002c08137981 */ /* 0x000362000c1e1100 */
[----:B0-----:R-:W-:Y:S01]  /*0530*/  IMAD R5, R48, 0x8, R14 ;  /* 0x0000000830057824 */ /* 0x001fe200078e020e */
[----:B------:R-:W-:-:S02]  /*0540*/  IADD3 R2, P0, R14, R44, RZ ;  /* 0x0000002c0e027210 */ /* 0x000fc40007f1e0ff */
[----:B------:R-:W-:Y:S01]  /*0550*/  IADD3 R12, P1, R13, R44, RZ ;  /* 0x0000002c0d0c7210 */ /* 0x000fe20007f3e0ff */
[----:B------:R0:W5:Y:S01]  /*0560*/  LDG.E.U8 R26, desc[UR44][R10.64] ;  /* 0x0000002c0a1a7981 */ /* 0x000162000c1e1100 */
[----:B-1----:R-:W-:Y:S01]  /*0570*/  IMAD R7, R48, 0x4, R5 ;  /* 0x0000000430077824 */ /* 0x002fe200078e0205 */
[----:B------:R-:W-:Y:S02]  /*0580*/  LEA.HI.X.SX32 R3, R14, R46, 0x1, P0 ;  /* 0x0000002e0e037211 */ /* 0x000fe400000f0eff */
[----:B------:R-:W-:Y:S01]  /*0590*/  IADD3 R4, P0, R5, R44, RZ ;  /* 0x0000002c05047210 */ /* 0x000fe20007f1e0ff */
[C---:B------:R-:W-:Y:S01]  /*05a0*/  IMAD R14, R48.reuse, 0x4, R7 ;  /* 0x00000004300e7824 */ /* 0x040fe200078e0207 */
[-C--:B------:R-:W-:Y:S01]  /*05b0*/  LEA.HI.X.SX32 R13, R13, R46.reuse, 0x1, P1 ;  /* 0x0000002e0d0d7211 */ /* 0x080fe200008f0eff */
[----:B------:R-:W5:Y:S01]  /*05c0*/  LDG.E.U8 R28, desc[UR44][R2.64] ;  /* 0x0000002c021c7981 */ /* 0x000f62000c1e1100 */
[----:B------:R-:W-:Y:S01]  /*05d0*/  LEA.HI.X.SX32 R5, R5, R46, 0x1, P0 ;  /* 0x0000002e05057211 */ /* 0x000fe200000f0eff */
[----:B------:R-:W-:Y:S01]  /*05e0*/  IMAD R15, R48, 0x8, R14 ;  /* 0x00000008300f7824 */ /* 0x000fe200078e020e */
[-C--:B------:R-:W-:Y:S01]  /*05f0*/  IADD3 R6, P0, R7, R44.reuse, RZ ;  /* 0x0000002c07067210 */ /* 0x080fe20007f1e0ff */
[----:B------:R1:W5:Y:S01]  /*0600*/  LDG.E.U8 R27, desc[UR44][R12.64] ;  /* 0x0000002c0c1b7981 */ /* 0x000362000c1e1100 */
[----:B------:R-:W-:-:S02]  /*0610*/  IADD3 R8, P1, R14, R44, RZ ;  /* 0x0000002c0e087210 */ /* 0x000fc40007f3e0ff */
[----:B------:R-:W-:Y:S01]  /*0620*/  LEA.HI.X.SX32 R7, R7, R46, 0x1, P0 ;  /* 0x0000002e07077211 */ /* 0x000fe200000f0eff */
[----:B------:R1:W5:Y:S01]  /*0630*/  LDG.E.U8 R30, desc[UR44][R4.64] ;  /* 0x0000002c041e7981 */ /* 0x000362000c1e1100 */
[----:B0-----:R-:W-:Y:S01]  /*0640*/  IADD3 R10, P0, R15, R44, RZ ;  /* 0x0000002c0f0a7210 */ /* 0x001fe20007f1e0ff */
[----:B-1----:R-:W-:-:S03]  /*0650*/  IMAD R12, R48, 0x4, R15 ;  /* 0x00000004300c7824 */ /* 0x002fc600078e020f */
[-C--:B------:R-:W-:Y:S01]  /*0660*/  LEA.HI.X.SX32 R11, R15, R46.reuse, 0x1, P0 ;  /* 0x0000002e0f0b7211 */ /* 0x080fe200000f0eff */
[----:B------:R0:W5:Y:S01]  /*0670*/  LDG.E.U8 R31, desc[UR44][R6.64] ;  /* 0x0000002c061f7981 */ /* 0x000162000c1e1100 */
[----:B------:R-:W-:Y:S01]  /*0680*/  IMAD R13, R48, 0x4, R12 ;  /* 0x00000004300d7824 */ /* 0x000fe200078e020c */
[----:B------:R-:W-:Y:S02]  /*0690*/  LEA.HI.X.SX32 R9, R14, R46, 0x1, P1 ;  /* 0x0000002e0e097211 */ /* 0x000fe400008f0eff */
[----:B------:R-:W5:Y:S01]  /*06a0*/  LDG.E.U8 R34, desc[UR44][R10.64] ;  /* 0x0000002c0a227981 */ /* 0x000f62000c1e1100 */
[----:B------:R-:W-:Y:S01]  /*06b0*/  IADD3 R2, P0, R12, R44, RZ ;  /* 0x0000002c0c027210 */ /* 0x000fe20007f1e0ff */
[----:B------:R-:W-:Y:S02]  /*06c0*/  IMAD R14, R48, 0x8, R13 ;  /* 0x00000008300e7824 */ /* 0x000fe400078e020d */
[----:B------:R1:W5:Y:S01]  /*06d0*/  LDG.E.U8 R32, desc[UR44][R8.64] ;  /* 0x0000002c08207981 */ /* 0x000362000c1e1100 */
[----:B------:R-:W-:Y:S01]  /*06e0*/  LEA.HI.X.SX32 R3, R12, R46, 0x1, P0 ;  /* 0x0000002e0c037211 */ /* 0x000fe200000f0eff */
[----:B------:R-:W-:Y:S01]  /*06f0*/  IMAD R15, R48, 0x4, R14 ;  /* 0x00000004300f7824 */ /* 0x000fe200078e020e */
[----:B------:R-:W-:-:S02]  /*0700*/  IADD3 R4, P0, R13, R44, RZ ;  /* 0x0000002c0d047210 */ /* 0x000fc40007f1e0ff */
[----:B------:R-:W-:Y:S01]  /*0710*/  IADD3 R12, P1, R14, R44, RZ ;  /* 0x0000002c0e0c7210 */ /* 0x000fe20007f3e0ff */
[----:B------:R1:W5:Y:S01]  /*0720*/  LDG.E.U8 R35, desc[UR44][R2.64] ;  /* 0x0000002c02237981 */ /* 0x000362000c1e1100 */
[----:B------:R-:W-:Y:S02]  /*0730*/  LEA.HI.X.SX32 R5, R13, R46, 0x1, P0 ;  /* 0x0000002e0d057211 */ /* 0x000fe400000f0eff */
[C---:B0-----:R-:W-:Y:S01]  /*0740*/  IADD3 R6, P0, R15.reuse, R44, RZ ;  /* 0x0000002c0f067210 */ /* 0x041fe20007f1e0ff */
[----:B-1----:R-:W-:Y:S01]  /*0750*/  IMAD R9, R48, 0x4, R15 ;  /* 0x0000000430097824 */ /* 0x002fe200078e020f */
[-C--:B------:R-:W-:Y:S01]  /*0760*/  LEA.HI.X.SX32 R13, R14, R46.reuse, 0x1, P1 ;  /* 0x0000002e0e0d7211 */ /* 0x080fe200008f0eff */
[----:B------:R0:W5:Y:S01]  /*0770*/  LDG.E.U8 R36, desc[UR44][R4.64] ;  /* 0x0000002c04247981 */ /* 0x000162000c1e1100 */
[----:B------:R-:W-:Y:S01]  /*0780*/  LEA.HI.X.SX32 R7, R15, R46, 0x1, P0 ;  /* 0x0000002e0f077211 */ /* 0x000fe200000f0eff */
[C---:B------:R-:W-:Y:S01]  /*0790*/  IMAD R11, R48.reuse, 0x8, R9 ;  /* 0x00000008300b7824 */ /* 0x040fe200078e0209 */
[C---:B------:R-:W-:Y:S01]  /*07a0*/  IADD3 R8, P0, R9.reuse, R44, RZ ;  /* 0x0000002c09087210 */ /* 0x040fe20007f1e0ff */
[----:B------:R1:W5:Y:S02]  /*07b0*/  LDG.E.U8 R38, desc[UR44][R12.64] ;  /* 0x0000002c0c267981 */ /* 0x000364000c1e1100 */
[C---:B------:R-:W-:Y:S01]  /*07c0*/  IMAD R3, R48.reuse, 0x4, R11 ;  /* 0x0000000430037824 */ /* 0x040fe200078e020b */
[----:B------:R-:W-:Y:S01]  /*07d0*/  LEA.HI.X.SX32 R9, R9, R46, 0x1, P0 ;  /* 0x0000002e09097211 */ /* 0x000fe200000f0eff */
[----:B------:R1:W5:Y:S01]  /*07e0*/  LDG.E.U8 R39, desc[UR44][R6.64] ;  /* 0x0000002c06277981 */ /* 0x000362000c1e1100 */
[C---:B------:R-:W-:Y:S01]  /*07f0*/  IADD3 R10, P0, R11.reuse, R44, RZ ;  /* 0x0000002c0b0a7210 */ /* 0x040fe20007f1e0ff */
[----:B------:R-:W-:Y:S01]  /*0800*/  IMAD R14, R48, 0x4, R3 ;  /* 0x00000004300e7824 */ /* 0x000fe200078e0203 */
[----:B0-----:R-:W-:Y:S01]  /*0810*/  LEA.HI R5, R144, 0x7c, RZ, 0x1a ;  /* 0x0000007c90057811 */ /* 0x001fe200078fd0ff */
[----:B------:R0:W5:Y:S01]  /*0820*/  LDG.E.U8 R40, desc[UR44][R8.64] ;  /* 0x0000002c08287981 */ /* 0x000162000c1e1100 */
[----:B------:R-:W-:-:S02]  /*0830*/  LEA.HI.X.SX32 R11, R11, R46, 0x1, P0 ;  /* 0x0000002e0b0b7211 */ /* 0x000fc400000f0eff */
[----:B------:R-:W-:Y:S01]  /*0840*/  IADD3 R2, P0, R3, R44, RZ ;  /* 0x0000002c03027210 */ /* 0x000fe20007f1e0ff */
[----:B-1----:R-:W-:Y:S02]  /*0850*/  IMAD R13, R48, 0x8, R14 ;  /* 0x00000008300d7824 */ /* 0x002fe400078e020e */
[----:B------:R-:W-:Y:S01]  /*0860*/  IMAD R16, R5, R48, RZ ;  /* 0x0000003005107224 */ /* 0x000fe200078e02ff */
[----:B------:R-:W-:Y:S01]  /*0870*/  LEA.HI.X.SX32 R3, R3, R46, 0x1, P0 ;  /* 0x0000002e03037211 */ /* 0x000fe200000f0eff */
[----:B------:R1:W5:Y:S01]  /*0880*/  LDG.E.U8 R42, desc[UR44][R10.64] ;  /* 0x0000002c0a2a7981 */ /* 0x000362000c1e1100 */
[-C--:B------:R-:W-:Y:S02]  /*0890*/  IADD3 R4, P0, R14, R44.reuse, RZ ;  /* 0x0000002c0e047210 */ /* 0x080fe40007f1e0ff */
[----:B------:R-:W-:Y:S01]  /*08a0*/  IADD3 R12, P2, R16, R44, RZ ;  /* 0x0000002c100c7210 */ /* 0x000fe20007f5e0ff */
[----:B------:R1:W5:Y:S01]  /*08b0*/  LDG.E.U8 R2, desc[UR44][R2.64] ;  /* 0x0000002c02027981 */ /* 0x000362000c1e1100 */
[----:B------:R-:W-:Y:S01]  /*08c0*/  LEA.HI.X.SX32 R5, R14, R46, 0x1, P0 ;  /* 0x0000002e0e057211 */ /* 0x000fe200000f0eff */
[----:B------:R-:W-:Y:S01]  /*08d0*/  IMAD R14, R48, 0x4, R13 ;  /* 0x00000004300e7824 */ /* 0x000fe200078e020d */
[----:B------:R-:W-:-:S03]  /*08e0*/  IADD3 R6, P0, R13, R44, RZ ;  /* 0x0000002c0d067210 */ /* 0x000fc60007f1e0ff */
[----:B------:R-:W-:Y:S01]  /*08f0*/  IMAD R15, R48, 0x4, R14 ;  /* 0x00000004300f7824 */ /* 0x000fe200078e020e */
[----:B------:R-:W-:Y:S01]  /*0900*/  LEA.HI.X.SX32 R7, R13, R46, 0x1, P0 ;  /* 0x0000002e0d077211 */ /* 0x000fe200000f0eff */
[----:B------:R-:W5:Y:S01]  /*0910*/  LDG.E.U8 R4, desc[UR44][R4.64] ;  /* 0x0000002c04047981 */ /* 0x000f62000c1e1100 */
[CC--:B0-----:R-:W-:Y:S02]  /*0920*/  IADD3 R8, P1, R14.reuse, R44.reuse, RZ ;  /* 0x0000002c0e087210 */ /* 0x0c1fe40007f3e0ff */
[C---:B-1----:R-:W-:Y:S01]  /*0930*/  IADD3 R10, P0, R15.reuse, R44, RZ ;  /* 0x0000002c0f0a7210 */ /* 0x042fe20007f1e0ff */
[----:B------:R-:W5:Y:S01]  /*0940*/  LDG.E.U8 R6, desc[UR44][R6.64] ;  /* 0x0000002c06067981 */ /* 0x000f62000c1e1100 */
[-C--:B------:R-:W-:Y:S02]  /*0950*/  LEA.HI.X.SX32 R9, R14, R46.reuse, 0x1, P1 ;  /* 0x0000002e0e097211 */ /* 0x080fe400008f0eff */
[-C--:B------:R-:W-:Y:S02]  /*0960*/  LEA.HI.X.SX32 R13, R16, R46.reuse, 0x1, P2 ;  /* 0x0000002e100d7211 */ /* 0x080fe400010f0eff */
[----:B------:R-:W-:Y:S01]  /*0970*/  LEA.HI.X.SX32 R11, R15, R46, 0x1, P0 ;  /* 0x0000002e0f0b7211 */ /* 0x000fe200000f0eff */
[----:B------:R-:W5:Y:S04]  /*0980*/  LDG.E.U8 R8, desc[UR44][R8.64] ;  /* 0x0000002c08087981 */ /* 0x000f68000c1e1100 */
[----:B------:R0:W5:Y:S04]  /*0990*/  LDG.E.U8 R10, desc[UR44][R10.64] ;  /* 0x0000002c0a0a7981 */ /* 0x000168000c1e1100 */
[----:B------:R-:W5:Y:S01]  /*09a0*/  LDG.E.U8 R12, desc[UR44][R12.64] ;  /* 0x0000002c0c0c7981 */ /* 0x000f62000c1e1100 */
[----:B------:R-:W1:Y:S01]  /*09b0*/  S2UR UR4, SR_CgaCtaId ;  /* 0x00000000000479c3 */ /* 0x000e620000008800 */
[----:B------:R-:W-:-:S07]  /*09c0*/  LOP3.LUT R3, R144, 0x7, RZ, 0xc0, !PT ;  /* 0x0000000790037812 */ /* 0x000fce00078ec0ff */
[----:B0-----:R-:W0:Y:S01]  /*09d0*/  LDC R11, c[0x0][0x280] ;  /* 0x0000a000ff0b7b82 */ /* 0x001e220000000800 */
[----:B------:R-:W-:Y:S01]  /*09e0*/  IMAD R3, R0, 0x8, R3 ;  /* 0x0000000800037824 */ /* 0x000fe200078e0203 */
[----:B------:R-:W-:-:S03]  /*09f0*/  UMOV UR40, 0x400 ;  /* 0x0000040000287882 */ /* 0x000fc60000000000 */
[----:B------:R-:W-:-:S05]  /*0a00*/  IMAD.SHL.U32 R3, R3, 0x10, RZ ;  /* 0x0000001003037824 */ /* 0x000fca00078e00ff */
[----:B------:R-:W-:Y:S01]  /*0a10*/  LOP3.LUT R3, R3, R20, RZ, 0xfc, !PT ;  /* 0x0000001403037212 */ /* 0x000fe200078efcff */
[----:B-1----:R-:W-:-:S03]  /*0a20*/  ULEA UR40, UR4, UR40, 0x18 ;  /* 0x0000002804287291 */ /* 0x002fc6000f8ec03f */
[C---:B------:R-:W-:Y:S02]  /*0a30*/  LOP3.LUT R0, R3.reuse, 0x10, RZ, 0x3c, !PT ;  /* 0x0000001003007812 */ /* 0x040fe400078e3cff */
[C---:B------:R-:W-:Y:S02]  /*0a40*/  LOP3.LUT R5, R3.reuse, 0x20, RZ, 0x3c, !PT ;  /* 0x0000002003057812 */ /* 0x040fe400078e3cff */
[----:B------:R-:W-:Y:S02]  /*0a50*/  LOP3.LUT R7, R3, 0x30, RZ, 0x3c, !PT ;  /* 0x0000003003077812 */ /* 0x000fe400078e3cff */
[----:B0-----:R-:W-:Y:S02]  /*0a60*/  ISETP.GE.AND P0, PT, R11, 0x1, PT ;  /* 0x000000010b00780c */ /* 0x001fe40003f06270 */
[----:B------:R-:W-:Y:S01]  /*0a70*/  LOP3.LUT R9, R3, 0x40, RZ, 0x3c, !PT ;  /* 0x0000004003097812 */ /* 0x000fe200078e3cff */
[----:B------:R-:W-:Y:S01]  /*0a80*/  IMAD.MOV.U32 R143, RZ, RZ, 0x3f800000 ;  /* 0x3f800000ff8f7424 */ /* 0x000fe200078e00ff */
[----:B------:R-:W-:-:S02]  /*0a90*/  CS2R R88, SRZ ;  /* 0x0000000000587805 */ /* 0x000fc4000001ff00 */
[----:B------:R-:W-:Y:S02]  /*0aa0*/  CS2R R90, SRZ ;  /* 0x00000000005a7805 */ /* 0x000fe4000001ff00 */
[----:B------:R-:W-:Y:S02]  /*0ab0*/  CS2R R92, SRZ ;  /* 0x00000000005c7805 */ /* 0x000fe4000001ff00 */
[----:B------:R-:W-:Y:S02]  /*0ac0*/  CS2R R94, SRZ ;  /* 0x00000000005e7805 */ /* 0x000fe4000001ff00 */
[----:B------:R-:W-:Y:S02]  /*0ad0*/  CS2R R96, SRZ ;  /* 0x0000000000607805 */ /* 0x000fe4000001ff00 */
[----:B------:R-:W-:Y:S02]  /*0ae0*/  CS2R R98, SRZ ;  /* 0x0000000000627805 */ /* 0x000fe4000001ff00 */
        /* <DEDUP_REMOVED lines=9> */
[----:B------:R-:W-:Y:S01]  /*0b80*/  CS2R R118, SRZ ;  /* 0x0000000000767805 */ /* 0x000fe2000001ff00 */
[----:B--2---:R-:W-:Y:S04]  /*0b90*/  STS.U8 [R3+UR40+0x4000], R21 ;  /* 0x0040001503007988 */ /* 0x004fe80008000028 */
[----:B---3--:R-:W-:Y:S04]  /*0ba0*/  STS.U8 [R3+UR40+0x4004], R22 ;  /* 0x0040041603007988 */ /* 0x008fe80008000028 */
[----:B----4-:R-:W-:Y:S04]  /*0bb0*/  STS.U8 [R3+UR40+0x400c], R24 ;  /* 0x00400c1803007988 */ /* 0x010fe80008000028 */
[----:B-----5:R-:W-:Y:S04]  /*0bc0*/  STS.U8 [R3+UR40+0x4008], R23 ;  /* 0x0040081703007988 */ /* 0x020fe80008000028 */
[----:B------:R-:W-:Y:S04]  /*0bd0*/  STS.U8 [R0+UR40+0x400c], R25 ;  /* 0x00400c1900007988 */ /* 0x000fe80008000028 */
[----:B------:R-:W-:Y:S04]  /*0be0*/  STS.U8 [R0+UR40+0x4000], R17 ;  /* 0x0040001100007988 */ /* 0x000fe80008000028 */
[----:B------:R-:W-:Y:S04]  /*0bf0*/  STS.U8 [R0+UR40+0x4004], R18 ;  /* 0x0040041200007988 */ /* 0x000fe80008000028 */
[----:B------:R0:W-:Y:S04]  /*0c00*/  STS.U8 [R0+UR40+0x4008], R19 ;  /* 0x0040081300007988 */ /* 0x0001e80008000028 */
[----:B------:R-:W-:Y:S04]  /*0c10*/  STS.U8 [R5+UR40+0x4000], R26 ;  /* 0x0040001a05007988 */ /* 0x000fe80008000028 */
[----:B------:R-:W-:Y:S01]  /*0c20*/  STS.U8 [R5+UR40+0x400c], R29 ;  /* 0x00400c1d05007988 */ /* 0x000fe20008000028 */
[----:B0-----:R-:W-:-:S03]  /*0c30*/  LOP3.LUT R0, R3, 0x50, RZ, 0x3c, !PT ;  /* 0x0000005003007812 */ /* 0x001fc600078e3cff */
[----:B------:R-:W-:Y:S04]  /*0c40*/  STS.U8 [R5+UR40+0x4008], R28 ;  /* 0x0040081c05007988 */ /* 0x000fe80008000028 */
[----:B------:R0:W-:Y:S04]  /*0c50*/  STS.U8 [R5+UR40+0x4004], R27 ;  /* 0x0040041b05007988 */ /* 0x0001e80008000028 */
[----:B------:R-:W-:Y:S04]  /*0c60*/  STS.U8 [R7+UR40+0x4000], R30 ;  /* 0x0040001e07007988 */ /* 0x000fe80008000028 */
[----:B------:R-:W-:Y:S01]  /*0c70*/  STS.U8 [R7+UR40+0x400c], R33 ;  /* 0x00400c2107007988 */ /* 0x000fe20008000028 */
[----:B0-----:R-:W-:-:S02]  /*0c80*/  LOP3.LUT R5, R3, 0x60, RZ, 0x3c, !PT ;  /* 0x0000006003057812 */ /* 0x001fc400078e3cff */
[----:B------:R-:W-:Y:S01]  /*0c90*/  LOP3.LUT R3, R3, 0x70, RZ, 0x3c, !PT ;  /* 0x0000007003037812 */ /* 0x000fe200078e3cff */
[----:B------:R-:W-:Y:S04]  /*0ca0*/  STS.U8 [R7+UR40+0x4004], R31 ;  /* 0x0040041f07007988 */ /* 0x000fe80008000028 */
        /* <DEDUP_REMOVED lines=8> */
[----:B------:R0:W-:Y:S04]  /*0d30*/  STS.U8 [R0+UR40+0x400c], R41 ;  /* 0x00400c2900007988 */ /* 0x0001e80008000028 */
[----:B------:R1:W-:Y:S04]  /*0d40*/  STS.U8 [R5+UR40+0x4000], R42 ;  /* 0x0040002a05007988 */ /* 0x0003e80008000028 */
[----:B------:R1:W-:Y:S04]  /*0d50*/  STS.U8 [R5+UR40+0x4004], R2 ;  /* 0x0040040205007988 */ /* 0x0003e80008000028 */
[----:B------:R1:W-:Y:S04]  /*0d60*/  STS.U8 [R5+UR40+0x4008], R4 ;  /* 0x0040080405007988 */ /* 0x0003e80008000028 */
[----:B------:R1:W-:Y:S01]  /*0d70*/  STS.U8 [R5+UR40+0x400c], R43 ;  /* 0x00400c2b05007988 */ /* 0x0003e20008000028 */
[----:B0-----:R-:W-:-:S03]  /*0d80*/  IMAD.MOV.U32 R41, RZ, RZ, -0x800000 ;  /* 0xff800000ff297424 */ /* 0x001fc600078e00ff */
[----:B------:R1:W-:Y:S01]  /*0d90*/  STS.U8 [R3+UR40+0x4000], R6 ;  /* 0x0040000603007988 */ /* 0x0003e20008000028 */
[----:B------:R-:W-:-:S03]  /*0da0*/  IMAD.MOV.U32 R0, RZ, RZ, 0x3f800000 ;  /* 0x3f800000ff007424 */ /* 0x000fc600078e00ff */
[----:B------:R1:W-:Y:S01]  /*0db0*/  STS.U8 [R3+UR40+0x4004], R8 ;  /* 0x0040040803007988 */ /* 0x0003e20008000028 */
[----:B------:R-:W-:-:S03]  /*0dc0*/  IMAD.MOV.U32 R40, RZ, RZ, -0x800000 ;  /* 0xff800000ff287424 */ /* 0x000fc600078e00ff */
[----:B------:R1:W-:Y:S04]  /*0dd0*/  STS.U8 [R3+UR40+0x4008], R10 ;  /* 0x0040080a03007988 */ /* 0x0003e80008000028 */
[----:B------:R1:W-:Y:S01]  /*0de0*/  STS.U8 [R3+UR40+0x400c], R12 ;  /* 0x00400c0c03007988 */ /* 0x0003e20008000028 */
[----:B------:R-:W-:Y:S05]  /*0df0*/  @!P0 BRA `(.L_x_0) ;  /* 0x0000007400cc8947 */ /* 0x000fea0003800000 */
[----:B------:R-:W0:Y:S01]  /*0e00*/  LDC.64 R110, c[0x0][0x250] ;  /* 0x00009400ff6e7b82 */ /* 0x000e220000000a00 */
[--C-:B------:R-:W-:Y:S01]  /*0e10*/  SHF.R.U32.HI R0, RZ, 0x7, R144.reuse ;  /* 0x00000007ff007819 */ /* 0x100fe20000011690 */
[----:B------:R-:W-:Y:S01]  /*0e20*/  ULDC UR6, c[0x0][0x258] ;  /* 0x0000960000067ab9 */ /* 0x000fe20000000800 */
[----:B-1----:R-:W-:Y:S01]  /*0e30*/  SHF.R.U32.HI R2, RZ, 0x5, R144 ;  /* 0x00000005ff027819 */ /* 0x002fe20000011690 */
[----:B------:R-:W-:Y:S01]  /*0e40*/  ULDC.64 UR8, c[0x0][0x218] ;  /* 0x0000860000087ab9 */ /* 0x000fe20000000a00 */
[----:B------:R-:W-:Y:S01]  /*0e50*/  SGXT.U32 R0, R0, 0x1 ;  /* 0x000000010000781a */ /* 0x000fe20000000000 */
[----:B------:R-:W-:Y:S01]  /*0e60*/  ULDC.64 UR4, c[0x0][0x260] ;  /* 0x0000980000047ab9 */ /* 0x000fe20000000a00 */
[----:B------:R-:W-:Y:S01]  /*0e70*/  R2UR UR49, R2 ;  /* 0x00000000023172ca */ /* 0x000fe200000e0000 */
[----:B------:R-:W1:Y:S01]  /*0e80*/  LDC R28, c[0x0][0x268] ;  /* 0x00009a00ff1c7b82 */ /* 0x000e620000000800 */
[----:B------:R-:W-:Y:S01]  /*0e90*/  LOP3.LUT R2, R144, 0x7f, RZ, 0xc0, !PT ;  /* 0x0000007f90027812 */ /* 0x000fe200078ec0ff */
[----:B------:R-:W-:Y:S01]  /*0ea0*/  UIMAD UR4, UR41, UR4, URZ ;  /* 0x00000004290472a4 */ /* 0x000fe2000f8e023f */
[----:B------:R-:W-:Y:S01]  /*0eb0*/  CS2R R116, SRZ ;  /* 0x0000000000747805 */ /* 0x000fe2000001ff00 */
[----:B------:R-:W-:Y:S01]  /*0ec0*/  USHF.R.U32.HI UR46, URZ, 0x4, UR40 ;  /* 0x000000043f2e7899 */ /* 0x000fe20008011628 */
[----:B------:R-:W-:Y:S01]  /*0ed0*/  CS2R R118, SRZ ;  /* 0x0000000000767805 */ /* 0x000fe2000001ff00 */
[----:B------:R-:W-:Y:S01]  /*0ee0*/  IMAD R3, R2, UR6, RZ ;  /* 0x0000000602037c24 */ /* 0x000fe2000f8e02ff */
[----:B------:R-:W-:Y:S01]  /*0ef0*/  UMOV UR7, URZ ;  /* 0x0000003f00077c82 */ /* 0x000fe20008000000 */
[----:B------:R-:W2:Y:S01]  /*0f00*/  LDC.64 R26, c[0x0][0x220] ;  /* 0x00008800ff1a7b82 */ /* 0x000ea20000000a00 */
[----:B------:R-:W-:-:S02]  /*0f10*/  USGXT.U32 UR46, UR46, 0xe ;  /* 0x0000000e2e2e789a */ /* 0x000fc40008000000 */
[----:B------:R-:W-:Y:S01]  /*0f20*/  SHF.R.S32.HI R5, RZ, 0x1f, R3 ;  /* 0x0000001fff057819 */ /* 0x000fe20000011403 */
[----:B------:R-:W-:Y:S01]  /*0f30*/  UMOV UR6, URZ ;  /* 0x0000003f00067c82 */ /* 0x000fe20008000000 */
[----:B------:R-:W-:Y:S01]  /*0f40*/  UIADD3 UR10, UP0, UR46, 0x2, URZ ;  /* 0x000000022e0a7890 */ /* 0x000fe2000ff1e03f */
[----:B------:R-:W-:Y:S01]  /*0f50*/  ULDC UR47, c[0x0][0x238] ;  /* 0x00008e00002f7ab9 */ /* 0x000fe20000000800 */
[----:B0-----:R-:W-:Y:S01]  /*0f60*/  IMAD R6, R0, R111, RZ ;  /* 0x0000006f00067224 */ /* 0x001fe200078e02ff */
[----:B------:R-:W-:Y:S01]  /*0f70*/  ULDC UR48, c[0x0][0x254] ;  /* 0x0000950000307ab9 */ /* 0x000fe20000000800 */
[----:B------:R-:W-:Y:S01]  /*0f80*/  ULDC UR50, c[0x0][0x264] ;  /* 0x0000990000327ab9 */ /* 0x000fe20000000800 */
[----:B------:R-:W-:Y:S01]  /*0f90*/  UMOV UR37, 0x40000040 ;  /* 0x4000004000257882 */ /* 0x000fe20000000000 */
[----:B------:R-:W-:-:S04]  /*0fa0*/  IMAD R8, R111, 0x2, R6 ;  /* 0x000000026f087824 */ /* 0x000fc800078e0206 */
[C---:B------:R-:W-:Y:S02]  /*0fb0*/  IMAD R10, R111.reuse, 0x2, R8 ;  /* 0x000000026f0a7824 */ /* 0x040fe400078e0208 */
[----:B-1----:R-:W-:Y:S02]  /*0fc0*/  IMAD R49, R0, R28, RZ ;  /* 0x0000001c00317224 */ /* 0x002fe400078e02ff */
[C---:B------:R-:W-:Y:S02]  /*0fd0*/  IMAD R12, R111.reuse, 0x2, R10 ;  /* 0x000000026f0c7824 */ /* 0x040fe400078e020a */
[----:B------:R-:W-:Y:S02]  /*0fe0*/  IMAD R0, R110, UR41, RZ ;  /* 0x000000296e007c24 */ /* 0x000fe4000f8e02ff */
[----:B------:R-:W-:Y:S02]  /*0ff0*/  IMAD R14, R111, 0x2, R12 ;  /* 0x000000026f0e7824 */ /* 0x000fe400078e020c */
[----:B------:R-:W-:Y:S01]  /*1000*/  IMAD R51, R28, 0x2, R49 ;  /* 0x000000021c337824 */ /* 0x000fe200078e0231 */
[----:B------:R-:W-:Y:S01]  /*1010*/  IADD3 R73, P0, P1, R3, UR8, R0 ;  /* 0x0000000803497c10 */ /* 0x000fe2000f91e000 */
[C---:B------:R-:W-:Y:S01]  /*1020*/  IMAD R16, R111.reuse, 0x2, R14 ;  /* 0x000000026f107824 */ /* 0x040fe200078e020e */
[----:B------:R-:W-:Y:S01]  /*1030*/  SHF.R.S32.HI R4, RZ, 0x1f, R0 ;  /* 0x0000001fff047819 */ /* 0x000fe20000011400 */
[----:B------:R-:W-:Y:S01]  /*1040*/  IMAD R3, R2, UR5, RZ ;  /* 0x0000000502037c24 */ /* 0x000fe2000f8e02ff */
[----:B------:R-:W-:Y:S01]  /*1050*/  USHF.R.S32.HI UR5, URZ, 0x1f, UR4 ;  /* 0x0000001f3f057899 */ /* 0x000fe20008011404 */
[----:B------:R-:W-:Y:S01]  /*1060*/  IMAD R18, R111, 0x2, R16 ;  /* 0x000000026f127824 */ /* 0x000fe200078e0210 */
[----:B------:R-:W-:Y:S01]  /*1070*/  IADD3.X R75, R5, UR9, R4, P0, P1 ;  /* 0x00000009054b7c10 */ /* 0x000fe200087e2404 */
[----:B------:R-:W-:Y:S01]  /*1080*/  IMAD R53, R28, 0x2, R51 ;  /* 0x000000021c357824 */ /* 0x000fe200078e0233 */
[-C--:B------:R-:W-:Y:S01]  /*1090*/  IADD3 R4, P3, R8, R73.reuse, RZ ;  /* 0x0000004908047210 */ /* 0x080fe20007f7e0ff */
[C---:B------:R-:W-:Y:S01]  /*10a0*/  IMAD R20, R111.reuse, 0x2, R18 ;  /* 0x000000026f147824 */ /* 0x040fe200078e0212 */
[----:B------:R-:W-:Y:S01]  /*10b0*/  IADD3 R5, P4, R10, R73, RZ ;  /* 0x000000490a057210 */ /* 0x000fe20007f9e0ff */
[----:B------:R-:W-:Y:S01]  /*10c0*/  IMAD R55, R28, 0x2, R53 ;  /* 0x000000021c377824 */ /* 0x000fe200078e0235 */
[-C--:B------:R-:W-:Y:S01]  /*10d0*/  LEA.HI.X.SX32 R7, R8, R75.reuse, 0x1, P3 ;  /* 0x0000004b08077211 */ /* 0x080fe200018f0eff */
[C---:B------:R-:W-:Y:S01]  /*10e0*/  IMAD R22, R111.reuse, 0x2, R20 ;  /* 0x000000026f167824 */ /* 0x040fe200078e0214 */
[----:B------:R-:W-:Y:S01]  /*10f0*/  LEA.HI.X.SX32 R8, R10, R75, 0x1, P4 ;  /* 0x0000004b0a087211 */ /* 0x000fe200020f0eff */
[----:B------:R-:W-:Y:S01]  /*1100*/  IMAD R57, R28, 0x2, R55 ;  /* 0x000000021c397824 */ /* 0x000fe200078e0237 */
[-C--:B------:R-:W-:Y:S01]  /*1110*/  IADD3 R10, P3, R14, R73.reuse, RZ ;  /* 0x000000490e0a7210 */ /* 0x080fe20007f7e0ff */
[----:B------:R-:W-:Y:S01]  /*1120*/  IMAD R120, R111, 0x2, R22 ;  /* 0x000000026f787824 */ /* 0x000fe200078e0216 */
[-C--:B------:R-:W-:Y:S01]  /*1130*/  IADD3 R11, P4, R16, R73.reuse, RZ ;  /* 0x00000049100b7210 */ /* 0x080fe20007f9e0ff */
[C---:B------:R-:W-:Y:S01]  /*1140*/  IMAD R59, R28.reuse, 0x2, R57 ;  /* 0x000000021c3b7824 */ /* 0x040fe200078e0239 */
[----:B--2---:R-:W-:Y:S01]  /*1150*/  IADD3 R26, P0, P1, R3, UR4, R26 ;  /* 0x00000004031a7c10 */ /* 0x004fe2000f91e01a */
[C---:B------:R-:W-:Y:S01]  /*1160*/  IMAD R24, R111.reuse, 0x2, R120 ;  /* 0x000000026f187824 */ /* 0x040fe200078e0278 */
[----:B------:R-:W-:Y:S01]  /*1170*/  SHF.R.S32.HI R114, RZ, 0x1f, R3 ;  /* 0x0000001fff727819 */ /* 0x000fe20000011403 */
[----:B------:R-:W-:Y:S01]  /*1180*/  IMAD R61, R28, 0x2, R59 ;  /* 0x000000021c3d7824 */ /* 0x000fe200078e023b */
[----:B------:R-:W-:Y:S01]  /*1190*/  IADD3 R3, P2, R6, R73, RZ ;  /* 0x0000004906037210 */ /* 0x000fe20007f5e0ff */
[C---:B------:R-:W-:Y:S01]  /*11a0*/  IMAD R122, R111.reuse, 0x2, R24 ;  /* 0x000000026f7a7824 */ /* 0x040fe200078e0218 */
[-C--:B------:R-:W-:Y:S01]  /*11b0*/  LEA.HI.X.SX32 R13, R14, R75.reuse, 0x1, P3 ;  /* 0x0000004b0e0d7211 */ /* 0x080fe200018f0eff */
[----:B------:R-:W-:Y:S01]  /*11c0*/  IMAD R63, R28, 0x2, R61 ;  /* 0x000000021c3f7824 */ /* 0x000fe200078e023d */
[----:B------:R-:W-:Y:S01]  /*11d0*/  LEA.HI.X.SX32 R14, R16, R75, 0x1, P4 ;  /* 0x0000004b100e7211 */ /* 0x000fe200020f0eff */
[C---:B------:R-:W-:Y:S01]  /*11e0*/  IMAD R126, R111.reuse, 0x2, R122 ;  /* 0x000000026f7e7824 */ /* 0x040fe200078e027a */
[-C--:B------:R-:W-:Y:S01]  /*11f0*/  IADD3 R16, P3, R20, R73.reuse, RZ ;  /* 0x0000004914107210 */ /* 0x080fe20007f7e0ff */
[----:B------:R-:W-:Y:S01]  /*1200*/  IMAD R65, R28, 0x2, R63 ;  /* 0x000000021c417824 */ /* 0x000fe200078e023f */
[----:B------:R-:W-:Y:S01]  /*1210*/  IADD3 R17, P4, R22, R73, RZ ;  /* 0x0000004916117210 */ /* 0x000fe20007f9e0ff */
[C---:B------:R-:W-:Y:S01]  /*1220*/  IMAD R30, R111.reuse, 0x2, R126 ;  /* 0x000000026f1e7824 */ /* 0x040fe200078e027e */
[----:B------:R-:W-:Y:S01]  /*1230*/  LEA.HI.X.SX32 R6, R6, R75, 0x1, P2 ;  /* 0x0000004b06067211 */ /* 0x000fe200010f0eff */
[----:B------:R-:W-:Y:S01]  /*1240*/  IMAD R67, R28, 0x2, R65 ;  /* 0x000000021c437824 */ /* 0x000fe200078e0241 */
[----:B------:R-:W-:Y:S01]  /*1250*/  IADD3 R9, P2, R12, R73, RZ ;  /* 0x000000490c097210 */ /* 0x000fe20007f5e0ff */
[C---:B------:R-:W-:Y:S01]  /*1260*/  IMAD R128, R111.reuse, 0x2, R30 ;  /* 0x000000026f807824 */ /* 0x040fe200078e021e */
[-C--:B------:R-:W-:Y:S01]  /*1270*/  LEA.HI.X.SX32 R19, R20, R75.reuse, 0x1, P3 ;  /* 0x0000004b14137211 */ /* 0x080fe200018f0eff */
[----:B------:R-:W-:Y:S01]  /*1280*/  IMAD R69, R28, 0x2, R67 ;  /* 0x000000021c457824 */ /* 0x000fe200078e0243 */
[----:B------:R-:W-:Y:S01]  /*1290*/  LEA.HI.X.SX32 R20, R22, R75, 0x1, P4 ;  /* 0x0000004b16147211 */ /* 0x000fe200020f0eff */
[C---:B------:R-:W-:Y:S01]  /*12a0*/  IMAD R132, R111.reuse, 0x2, R128 ;  /* 0x000000026f847824 */ /* 0x040fe200078e0280 */
[----:B------:R-:W-:Y:S01]  /*12b0*/  IADD3 R22, P3, R24, R73, RZ ;  /* 0x0000004918167210 */ /* 0x000fe20007f7e0ff */
[----:B------:R-:W-:Y:S01]  /*12c0*/  IMAD R71, R28, 0x2, R69 ;  /* 0x000000021c477824 */ /* 0x000fe200078e0245 */
[----:B------:R-:W-:Y:S01]  /*12d0*/  LEA.HI.X.SX32 R12, R12, R75, 0x1, P2 ;  /* 0x0000004b0c0c7211 */ /* 0x000fe200010f0eff */
[C---:B------:R-:W-:Y:S01]  /*12e0*/  IMAD R32, R111.reuse, 0x2, R132 ;  /* 0x000000026f207824 */ /* 0x040fe200078e0284 */
[-C--:B------:R-:W-:Y:S01]  /*12f0*/  IADD3 R23, P4, R122, R73.reuse, RZ ;  /* 0x000000497a177210 */ /* 0x080fe20007f9e0ff */
        /* <DEDUP_REMOVED lines=44> */
[----:B------:R-:W-:Y:S01]  /*15c0*/  UIADD3 UR9, UR40, 0x4000, URZ ;  /* 0x0000400028097890 */ /* 0x000fe2000fffe03f */
[----:B------:R-:W-:Y:S01]  /*15d0*/  LEA.HI.X.SX32 R132, R132, R75, 0x1, P2 ;  /* 0x0000004b84847211 */ /* 0x000fe200010f0eff */
[C---:B------:R-:W-:Y:S01]  /*15e0*/  IMAD R46, R111.reuse, 0x2, R44 ;  /* 0x000000026f2e7824 */ /* 0x040fe200078e022c */
[-C--:B------:R-:W-:Y:S01]  /*15f0*/  IADD3 R185, P4, R36, R73.reuse, RZ ;  /* 0x0000004924b97210 */ /* 0x080fe20007f9e0ff */
[----:B------:R-:W-:Y:S01]  /*1600*/  USHF.R.U32.HI UR9, URZ, 0x4, UR9 ;  /* 0x000000043f097899 */ /* 0x000fe20008011609 */
[----:B------:R-:W-:Y:S01]  /*1610*/  IADD3 R135, P2, R138, R73, RZ ;  /* 0x000000498a877210 */ /* 0x000fe20007f5e0ff */
[C---:B------:R-:W-:Y:S01]  /*1620*/  IMAD R48, R111.reuse, 0x2, R46 ;  /* 0x000000026f307824 */ /* 0x040fe200078e022e */
[-C--:B------:R-:W-:Y:S01]  /*1630*/  LEA.HI.X.SX32 R180, R180, R75.reuse, 0x1, P3 ;  /* 0x0000004bb4b47211 */ /* 0x080fe200018f0eff */
[----:B------:R-:W-:Y:S01]  /*1640*/  USGXT.U32 UR36, UR9, 0xe ;  /* 0x0000000e0924789a */ /* 0x000fe20008000000 */
[----:B------:R-:W-:Y:S01]  /*1650*/  LEA.HI.X.SX32 R183, R36, R75, 0x1, P4 ;  /* 0x0000004b24b77211 */ /* 0x000fe200020f0eff */
[C---:B------:R-:W-:Y:S01]  /*1660*/  IMAD R50, R111.reuse, 0x2, R48 ;  /* 0x000000026f327824 */ /* 0x040fe200078e0230 */
[----:B------:R-:W-:Y:S01]  /*1670*/  IADD3 R193, P3, R40, R73, RZ ;  /* 0x0000004928c17210 */ /* 0x000fe20007f7e0ff */
[----:B------:R-:W-:Y:S01]  /*1680*/  UMOV UR8, URZ ;  /* 0x0000003f00087c82 */ /* 0x000fe20008000000 */
[----:B------:R-:W-:Y:S01]  /*1690*/  LEA.HI.X.SX32 R138, R138, R75, 0x1, P2 ;  /* 0x0000004b8a8a7211 */ /* 0x000fe200010f0eff */
[C---:B------:R-:W-:Y:S01]  /*16a0*/  IMAD R52, R111.reuse, 0x2, R50 ;  /* 0x000000026f347824 */ /* 0x040fe200078e0232 */
[-C--:B------:R-:W-:Y:S01]  /*16b0*/  IADD3 R197, P4, R42, R73.reuse, RZ ;  /* 0x000000492ac57210 */ /* 0x080fe20007f9e0ff */
[----:B------:R-:W-:Y:S01]  /*16c0*/  UIADD3.X UR11, UR8, 0x40000040, URZ, UP0, !UPT ;  /* 0x40000040080b7890 */ /* 0x000fe200087fe43f */
[-C--:B------:R-:W-:Y:S01]  /*16d0*/  IADD3 R141, P2, R142, R73.reuse, RZ ;  /* 0x000000498e8d7210 */ /* 0x080fe20007f5e0ff */
[C---:B------:R-:W-:Y:S01]  /*16e0*/  IMAD R54, R111.reuse, 0x2, R52 ;  /* 0x000000026f367824 */ /* 0x040fe200078e0234 */
[----:B------:R-:W-:Y:S01]  /*16f0*/  IADD3 R201, P5, R44, R73, RZ ;  /* 0x000000492cc97210 */ /* 0x000fe20007fbe0ff */
[----:B------:R-:W-:Y:S01]  /*1700*/  UIADD3 UR8, UP0, UR36, 0x2, URZ ;  /* 0x0000000224087890 */ /* 0x000fe2000ff1e03f */
[-C--:B------:R-:W-:Y:S01]  /*1710*/  LEA.HI.X.SX32 R191, R40, R75.reuse, 0x1, P3 ;  /* 0x0000004b28bf7211 */ /* 0x080fe200018f0eff */
[C---:B------:R-:W-:Y:S01]  /*1720*/  IMAD R56, R111.reuse, 0x2, R54 ;  /* 0x000000026f387824 */ /* 0x040fe200078e0236 */
[----:B------:R-:W-:Y:S01]  /*1730*/  LEA.HI.X.SX32 R195, R42, R75, 0x1, P4 ;  /* 0x0000004b2ac37211 */ /* 0x000fe200020f0eff */
[----:B------:R-:W-:Y:S01]  /*1740*/  UIADD3.X UR9, UR7, 0x40000040, URZ, UP0, !UPT ;  /* 0x4000004007097890 */ /* 0x000fe200087fe43f */
[----:B------:R-:W-:Y:S01]  /*1750*/  IADD3 R209, P3, R48, R73, RZ ;  /* 0x0000004930d17210 */ /* 0x000fe20007f7e0ff */
[C---:B------:R-:W-:Y:S01]  /*1760*/  IMAD R58, R111.reuse, 0x2, R56 ;  /* 0x000000026f3a7824 */ /* 0x040fe200078e0238 */
[-C--:B------:R-:W-:Y:S01]  /*1770*/  LEA.HI.X.SX32 R142, R142, R75.reuse, 0x1, P2 ;  /* 0x0000004b8e8e7211 */ /* 0x080fe200010f0eff */
[----:B------:R-:W-:Y:S01]  /*1780*/  UMOV UR4, URZ ;  /* 0x0000003f00047c82 */ /* 0x000fe20008000000 */
[----:B------:R-:W-:Y:S01]  /*1790*/  LEA.HI.X.SX32 R199, R44, R75, 0x1, P5 ;  /* 0x0000004b2cc77211 */ /* 0x000fe200028f0eff */
[C---:B------:R-:W-:Y:S01]  /*17a0*/  IMAD R60, R111.reuse, 0x2, R58 ;  /* 0x000000026f3c7824 */ /* 0x040fe200078e023a */
[-C--:B------:R-:W-:Y:S01]  /*17b0*/  IADD3 R212, P4, R50, R73.reuse, RZ ;  /* 0x0000004932d47210 */ /* 0x080fe20007f9e0ff */
[----:B------:R-:W-:Y:S01]  /*17c0*/  UIADD3.64 UR14, UR10, 0x2, URZ ;  /* 0x000000020a0e7897 */ /* 0x000fe2000fffe03f */
[-C--:B------:R-:W-:Y:S01]  /*17d0*/  IADD3 R189, P2, R38, R73.reuse, RZ ;  /* 0x0000004926bd7210 */ /* 0x080fe20007f5e0ff */
[C---:B------:R-:W-:Y:S01]  /*17e0*/  IMAD R62, R111.reuse, 0x2, R60 ;  /* 0x000000026f3e7824 */ /* 0x040fe200078e023c */
[----:B------:R-:W-:Y:S01]  /*17f0*/  IADD3 R214, P5, R52, R73, RZ ;  /* 0x0000004934d67210 */ /* 0x000fe20007fbe0ff */
[----:B------:R-:W-:Y:S01]  /*1800*/  UIADD3.64 UR18, UR10, 0x4, URZ ;  /* 0x000000040a127897 */ /* 0x000fe2000fffe03f */
[-C--:B------:R-:W-:Y:S01]  /*1810*/  LEA.HI.X.SX32 R207, R48, R75.reuse, 0x1, P3 ;  /* 0x0000004b30cf7211 */ /* 0x080fe200018f0eff */
[C---:B------:R-:W-:Y:S01]  /*1820*/  IMAD R64, R111.reuse, 0x2, R62 ;  /* 0x000000026f407824 */ /* 0x040fe200078e023e */
[----:B------:R-:W-:Y:S01]  /*1830*/  LEA.HI.X.SX32 R211, R50, R75, 0x1, P4 ;  /* 0x0000004b32d37211 */ /* 0x000fe200020f0eff */
[----:B------:R-:W-:Y:S01]  /*1840*/  UIADD3.64 UR22, UR10, 0x1fe, URZ ;  /* 0x000001fe0a167897 */ /* 0x000fe2000fffe03f */
[----:B------:R-:W-:Y:S01]  /*1850*/  IADD3 R221, P3, R56, R73, RZ ;  /* 0x0000004938dd7210 */ /* 0x000fe20007f7e0ff */
[C---:B------:R-:W-:Y:S01]  /*1860*/  IMAD R66, R111.reuse, 0x2, R64 ;  /* 0x000000026f427824 */ /* 0x040fe200078e0240 */
[-C--:B------:R-:W-:Y:S01]  /*1870*/  LEA.HI.X.SX32 R187, R38, R75.reuse, 0x1, P2 ;  /* 0x0000004b26bb7211 */ /* 0x080fe200010f0eff */
[----:B------:R-:W-:Y:S01]  /*1880*/  UIADD3.64 UR26, UR10, 0x200, URZ ;  /* 0x000002000a1a7897 */ /* 0x000fe2000fffe03f */
        /* <DEDUP_REMOVED lines=17> */
[----:B------:R-:W-:Y:S01]  /*19a0*/  IMAD R76, R111, 0x2, R74 ;  /* 0x000000026f4c7824 */ /* 0x000fe200078e024a */
[----:B------:R-:W-:-:S02]  /*19b0*/  IADD3 R241, P4, R66, R73, RZ ;  /* 0x0000004942f17210 */ /* 0x000fc40007f9e0ff */
[-C--:B------:R-:W-:Y:S01]  /*19c0*/  IADD3 R217, P2, R54, R73.reuse, RZ ;  /* 0x0000004936d97210 */ /* 0x080fe20007f5e0ff */
[C---:B------:R-:W-:Y:S01]  /*19d0*/  IMAD R78, R111.reuse, 0x2, R76 ;  /* 0x000000026f4e7824 */ /* 0x040fe200078e024c */
[----:B------:R-:W-:Y:S02]  /*19e0*/  IADD3 R245, P5, R68, R73, RZ ;  /* 0x0000004944f57210 */ /* 0x000fe40007fbe0ff */
[-C--:B------:R-:W-:Y:S01]  /*19f0*/  LEA.HI.X.SX32 R235, R64, R75.reuse, 0x1, P3 ;  /* 0x0000004b40eb7211 */ /* 0x080fe200018f0eff */
[C---:B------:R-:W-:Y:S01]  /*1a00*/  IMAD R80, R111.reuse, 0x2, R78 ;  /* 0x000000026f507824 */ /* 0x040fe200078e024e */
[----:B------:R-:W-:Y:S02]  /*1a10*/  LEA.HI.X.SX32 R239, R66, R75, 0x1, P4 ;  /* 0x0000004b42ef7211 */ /* 0x000fe400020f0eff */
[----:B------:R-:W-:Y:S01]  /*1a20*/  IADD3 R146, P3, R72, R73, RZ ;  /* 0x0000004948927210 */ /* 0x000fe20007f7e0ff */
[----:B------:R-:W-:Y:S01]  /*1a30*/  IMAD R82, R111, 0x2, R80 ;  /* 0x000000026f527824 */ /* 0x000fe200078e0250 */
[----:B------:R-:W-:-:S02]  /*1a40*/  LEA.HI.X.SX32 R215, R54, R75, 0x1, P2 ;  /* 0x0000004b36d77211 */ /* 0x000fc400010f0eff */
[----:B------:R-:W-:Y:S01]  /*1a50*/  LEA.HI.X.SX32 R243, R68, R75, 0x1, P5 ;  /* 0x0000004b44f37211 */ /* 0x000fe200028f0eff */
[----:B------:R0:W-:Y:S01]  /*1a60*/  STL [R1], R146 ;  /* 0x0000009201007387 */ /* 0x0001e20000100800 */
[-C--:B------:R-:W-:Y:S01]  /*1a70*/  IADD3 R145, P4, R74, R73.reuse, RZ ;  /* 0x000000494a917210 */ /* 0x080fe20007f9e0ff */
[C---:B------:R-:W-:Y:S01]  /*1a80*/  IMAD R84, R111.reuse, 0x2, R82 ;  /* 0x000000026f547824 */ /* 0x040fe200078e0252 */
[-C--:B------:R-:W-:Y:S02]  /*1a90*/  IADD3 R233, P2, R62, R73.reuse, RZ ;  /* 0x000000493ee97210 */ /* 0x080fe40007f5e0ff */
[----:B------:R-:W-:Y:S01]  /*1aa0*/  IADD3 R143, P5, R76, R73, RZ ;  /* 0x000000494c8f7210 */ /* 0x000fe20007fbe0ff */
[----:B------:R1:W-:Y:S01]  /*1ab0*/  STL [R1+0x8], R145 ;  /* 0x0000089101007387 */ /* 0x0003e20000100800 */
[----:B------:R-:W-:Y:S01]  /*1ac0*/  LEA.HI.X.SX32 R231, R62, R75, 0x1, P2 ;  /* 0x0000004b3ee77211 */ /* 0x000fe200010f0eff */
[C---:B------:R-:W-:Y:S01]  /*1ad0*/  IMAD R86, R111.reuse, 0x2, R84 ;  /* 0x000000026f567824 */ /* 0x040fe200078e0254 */
[----:B------:R-:W-:Y:S01]  /*1ae0*/  IADD3 R249, P2, R70, R73, RZ ;  /* 0x0000004946f97210 */ /* 0x000fe20007f5e0ff */
[----:B------:R2:W-:Y:S01]  /*1af0*/  STL [R1+0x10], R143 ;  /* 0x0000108f01007387 */ /* 0x0005e20000100800 */
[-C--:B------:R-:W-:Y:S01]  /*1b00*/  LEA.HI.X.SX32 R251, R72, R75.reuse, 0x1, P3 ;  /* 0x0000004b48fb7211 */ /* 0x080fe200018f0eff */
[----:B------:R-:W-:Y:S01]  /*1b10*/  IMAD R88, R111, 0x2, R86 ;  /* 0x000000026f587824 */ /* 0x000fe200078e0256 */
[----:B------:R-:W-:-:S02]  /*1b20*/  LEA.HI.X.SX32 R247, R70, R75, 0x1, P2 ;  /* 0x0000004b46f77211 */ /* 0x000fc400010f0eff */
[----:B0-----:R-:W-:Y:S01]  /*1b30*/  IADD3 R146, P2, R78, R73, RZ ;  /* 0x000000494e927210 */ /* 0x001fe20007f5e0ff */
[C---:B------:R-:W-:Y:S01]  /*1b40*/  IMAD R90, R111.reuse, 0x2, R88 ;  /* 0x000000026f5a7824 */ /* 0x040fe200078e0258 */
[-C--:B-1----:R-:W-:Y:S02]  /*1b50*/  LEA.HI.X.SX32 R145, R74, R75.reuse, 0x1, P4 ;  /* 0x0000004b4a917211 */ /* 0x082fe400020f0eff */
[----:B--2---:R-:W-:Y:S01]  /*1b60*/  LEA.HI.X.SX32 R143, R76, R75, 0x1, P5 ;  /* 0x0000004b4c8f7211 */ /* 0x004fe200028f0eff */
[C---:B------:R-:W-:Y:S02]  /*1b70*/  IMAD R92, R111.reuse, 0x2, R90 ;  /* 0x000000026f5c7824 */ /* 0x040fe400078e025a */
[----:B------:R0:W-:Y:S02]  /*1b80*/  STL [R1+0x4], R145 ;  /* 0x0000049101007387 */ /* 0x0001e40000100800 */
[C---:B------:R-:W-:Y:S02]  /*1b90*/  IMAD R94, R111.reuse, 0x2, R92 ;  /* 0x000000026f5e7824 */ /* 0x040fe400078e025c */
[----:B------:R1:W-:Y:S02]  /*1ba0*/  STL [R1+0xc], R143 ;  /* 0x00000c8f01007387 */ /* 0x0003e40000100800 */
[----:B------:R-:W-:-:S02]  /*1bb0*/  IMAD R96, R111, 0x2, R94 ;  /* 0x000000026f607824 */ /* 0x000fc400078e025e */
[----:B------:R2:W-:Y:S01]  /*1bc0*/  STL [R1+0x18], R146 ;  /* 0x0000189201007387 */ /* 0x0005e20000100800 */
[-C--:B0-----:R-:W-:Y:S01]  /*1bd0*/  IADD3 R145, P3, R80, R73.reuse, RZ ;  /* 0x0000004950917210 */ /* 0x081fe20007f7e0ff */
[----:B------:R-:W-:Y:S01]  /*1be0*/  IMAD R98, R111, 0x2, R96 ;  /* 0x000000026f627824 */ /* 0x000fe200078e0260 */
[----:B-1----:R-:W-:-:S03]  /*1bf0*/  IADD3 R143, P4, R82, R73, RZ ;  /* 0x00000049528f7210 */ /* 0x002fc60007f9e0ff */
[----:B------:R0:W-:Y:S01]  /*1c00*/  STL [R1+0x20], R145 ;  /* 0x0000209101007387 */ /* 0x0001e20000100800 */
[C---:B------:R-:W-:Y:S01]  /*1c10*/  IMAD R100, R111.reuse, 0x2, R98 ;  /* 0x000000026f647824 */ /* 0x040fe200078e0262 */
[----:B--2---:R-:W-:Y:S02]  /*1c20*/  IADD3 R146, P5, R84, R73, RZ ;  /* 0x0000004954927210 */ /* 0x004fe40007fbe0ff */
[----:B------:R1:W-:Y:S01]  /*1c30*/  STL [R1+0x28], R143 ;  /* 0x0000288f01007387 */ /* 0x0003e20000100800 */
[----:B------:R-:W-:-:S03]  /*1c40*/  IMAD R102, R111, 0x2, R100 ;  /* 0x000000026f667824 */ /* 0x000fc600078e0264 */
[----:B------:R2:W-:Y:S01]  /*1c50*/  STL [R1+0x30], R146 ;  /* 0x0000309201007387 */ /* 0x0005e20000100800 */
[----:B------:R-:W-:Y:S01]  /*1c60*/  IMAD R104, R111, 0x2, R102 ;  /* 0x000000026f687824 */ /* 0x000fe200078e0266 */
[----:B0-----:R-:W-:-:S03]  /*1c70*/  LEA.HI.X.SX32 R145, R78, R75, 0x1, P2 ;  /* 0x0000004b4e917211 */ /* 0x001fc600010f0eff */
[C---:B------:R-:W-:Y:S01]  /*1c80*/  IMAD R106, R111.reuse, 0x2, R104 ;  /* 0x000000026f6a7824 */ /* 0x040fe200078e0268 */
[-C--:B-1----:R-:W-:Y:S01]  /*1c90*/  LEA.HI.X.SX32 R143, R80, R75.reuse, 0x1, P3 ;  /* 0x0000004b508f7211 */ /* 0x082fe200018f0eff */
[----:B------:R0:W-:Y:S02]  /*1ca0*/  STL [R1+0x14], R145 ;  /* 0x0000149101007387 */ /* 0x0001e40000100800 */
[C---:B------:R-:W-:Y:S01]  /*1cb0*/  IMAD R108, R111.reuse, 0x2, R106 ;  /* 0x000000026f6c7824 */ /* 0x040fe200078e026a */
[-C--:B--2---:R-:W-:Y:S01]  /*1cc0*/  LEA.HI.X.SX32 R146, R82, R75.reuse, 0x1, P4 ;  /* 0x0000004b52927211 */ /* 0x084fe200020f0eff */
[----:B------:R1:W-:Y:S02]  /*1cd0*/  STL [R1+0x1c], R143 ;  /* 0x00001c8f01007387 */ /* 0x0003e40000100800 */
[C---:B------:R-:W-:Y:S02]  /*1ce0*/  IMAD R110, R111.reuse, 0x2, R108 ;  /* 0x000000026f6e7824 */ /* 0x040fe400078e026c */
[----:B------:R2:W-:Y:S01]  /*1cf0*/  STL [R1+0x24], R146 ;  /* 0x0000249201007387 */ /* 0x0005e20000100800 */
[----:B0-----:R-:W-:Y:S01]  /*1d00*/  LEA.HI.X.SX32 R145, R84, R75, 0x1, P5 ;  /* 0x0000004b54917211 */ /* 0x001fe200028f0eff */
        /* <DEDUP_REMOVED lines=8> */
[-C--:B0-----:R-:W-:Y:S02]  /*1d90*/  IADD3 R145, P4, R90, R73.reuse, RZ ;  /* 0x000000495a917210 */ /* 0x081fe40007f9e0ff */
[----:B-1----:R-:W-:-:S03]  /*1da0*/  IADD3 R143, P5, R92, R73, RZ ;  /* 0x000000495c8f7210 */ /* 0x002fc60007fbe0ff */
[----:B------:R0:W-:Y:S01]  /*1db0*/  STL [R1+0x48], R145 ;  /* 0x0000489101007387 */ /* 0x0001e20000100800 */
[----:B--2---:R-:W-:-:S03]  /*1dc0*/  LEA.HI.X.SX32 R146, R86, R75, 0x1, P2 ;  /* 0x0000004b56927211 */ /* 0x004fc600010f0eff */
[----:B------:R1:W-:Y:S04]  /*1dd0*/  STL [R1+0x50], R143 ;  /* 0x0000508f01007387 */ /* 0x0003e80000100800 */
[----:B------:R2:W-:Y:S01]  /*1de0*/  STL [R1+0x34], R146 ;  /* 0x0000349201007387 */ /* 0x0005e20000100800 */
[-C--:B0-----:R-:W-:Y:S02]  /*1df0*/  LEA.HI.X.SX32 R145, R88, R75.reuse, 0x1, P3 ;  /* 0x0000004b58917211 */ /* 0x081fe400018f0eff */
[----:B------:R-:W-:Y:S02]  /*1e00*/  CS2R R88, SRZ ;  /* 0x0000000000587805 */ /* 0x000fe4000001ff00 */
[----:B-1----:R-:W-:Y:S01]  /*1e10*/  LEA.HI.X.SX32 R143, R90, R75, 0x1, P4 ;  /* 0x0000004b5a8f7211 */ /* 0x002fe200020f0eff */
[----:B------:R0:W-:Y:S01]  /*1e20*/  STL [R1+0x3c], R145 ;  /* 0x00003c9101007387 */ /* 0x0001e20000100800 */
[----:B------:R-:W-:-:S02]  /*1e30*/  CS2R R90, SRZ ;  /* 0x00000000005a7805 */ /* 0x000fc4000001ff00 */
[----:B--2---:R-:W-:Y:S01]  /*1e40*/  LEA.HI.X.SX32 R146, R92, R75, 0x1, P5 ;  /* 0x0000004b5c927211 */ /* 0x004fe200028f0eff */
[----:B------:R1:W-:Y:S01]  /*1e50*/  STL [R1+0x44], R143 ;  /* 0x0000448f01007387 */ /* 0x0003e20000100800 */
[----:B------:R-:W-:-:S03]  /*1e60*/  CS2R R92, SRZ ;  /* 0x00000000005c7805 */ /* 0x000fc6000001ff00 */
[----:B------:R2:W-:Y:S01]  /*1e70*/  STL [R1+0x4c], R146 ;  /* 0x00004c9201007387 */ /* 0x0005e20000100800 */
[-C--:B0-----:R-:W-:Y:S02]  /*1e80*/  IADD3 R145, P2, R94, R73.reuse, RZ ;  /* 0x000000495e917210 */ /* 0x081fe40007f5e0ff */
[----:B-1----:R-:W-:-:S03]  /*1e90*/  IADD3 R143, P3, R96, R73, RZ ;  /* 0x00000049608f7210 */ /* 0x002fc60007f7e0ff */
[----:B------:R0:W-:Y:S01]  /*1ea0*/  STL [R1+0x58], R145 ;  /* 0x0000589101007387 */ /* 0x0001e20000100800 */
[----:B--2---:R-:W-:-:S03]  /*1eb0*/  IADD3 R146, P4, R98, R73, RZ ;  /* 0x0000004962927210 */ /* 0x004fc60007f9e0ff */
[----:B------:R1:W-:Y:S04]  /*1ec0*/  STL [R1+0x60], R143 ;  /* 0x0000608f01007387 */ /* 0x0003e80000100800 */
[----:B------:R2:W-:Y:S01]  /*1ed0*/  STL [R1+0x68], R146 ;  /* 0x0000689201007387 */ /* 0x0005e20000100800 */
[----:B0-----:R-:W-:Y:S02]  /*1ee0*/  IADD3 R145, P5, R100, R73, RZ ;  /* 0x0000004964917210 */ /* 0x001fe40007fbe0ff */
[----:B-1----:R-:W-:-:S03]  /*1ef0*/  LEA.HI.X.SX32 R143, R94, R75, 0x1, P2 ;  /* 0x0000004b5e8f7211 */ /* 0x002fc600010f0eff */
[----:B------:R0:W-:Y:S01]  /*1f00*/  STL [R1+0x70], R145 ;  /* 0x0000709101007387 */ /* 0x0001e20000100800 */
[----:B------:R-:W-:Y:S02]  /*1f10*/  CS2R R94, SRZ ;  /* 0x00000000005e7805 */ /* 0x000fe4000001ff00 */
[----:B--2---:R-:W-:Y:S01]  /*1f20*/  LEA.HI.X.SX32 R146, R96, R75, 0x1, P3 ;  /* 0x0000004b60927211 */ /* 0x004fe200018f0eff */
[----:B------:R1:W-:Y:S01]  /*1f30*/  STL [R1+0x54], R143 ;  /* 0x0000548f01007387 */ /* 0x0003e20000100800 */
[----:B------:R-:W-:-:S03]  /*1f40*/  CS2R R96, SRZ ;  /* 0x0000000000607805 */ /* 0x000fc6000001ff00 */
[----:B------:R2:W-:Y:S01]  /*1f50*/  STL [R1+0x5c], R146 ;  /* 0x00005c9201007387 */ /* 0x0005e20000100800 */
[-C--:B0-----:R-:W-:Y:S02]  /*1f60*/  LEA.HI.X.SX32 R145, R98, R75.reuse, 0x1, P4 ;  /* 0x0000004b62917211 */ /* 0x081fe400020f0eff */
[----:B------:R-:W-:Y:S02]  /*1f70*/  CS2R R98, SRZ ;  /* 0x0000000000627805 */ /* 0x000fe4000001ff00 */
[----:B-1----:R-:W-:Y:S01]  /*1f80*/  LEA.HI.X.SX32 R143, R100, R75, 0x1, P5 ;  /* 0x0000004b648f7211 */ /* 0x002fe200028f0eff */
[----:B------:R0:W-:Y:S01]  /*1f90*/  STL [R1+0x64], R145 ;  /* 0x0000649101007387 */ /* 0x0001e20000100800 */
[----:B------:R-:W-:Y:S02]  /*1fa0*/  CS2R R100, SRZ ;  /* 0x0000000000647805 */ /* 0x000fe4000001ff00 */
[-C--:B--2---:R-:W-:Y:S01]  /*1fb0*/  IADD3 R146, P2, R102, R73.reuse, RZ ;  /* 0x0000004966927210 */ /* 0x084fe20007f5e0ff */
[----:B------:R1:W-:Y:S04]  /*1fc0*/  STL [R1+0x6c], R143 ;  /* 0x00006c8f01007387 */ /* 0x0003e80000100800 */
[----:B------:R2:W-:Y:S01]  /*1fd0*/  STL [R1+0x78], R146 ;  /* 0x0000789201007387 */ /* 0x0005e20000100800 */
[----:B0-----:R-:W-:-:S02]  /*1fe0*/  IADD3 R145, P3, R104, R73, RZ ;  /* 0x0000004968917210 */ /* 0x001fc40007f7e0ff */
[----:B-1----:R-:W-:-:S03]  /*1ff0*/  IADD3 R143, P4, R106, R73, RZ ;  /* 0x000000496a8f7210 */ /* 0x002fc60007f9e0ff */
[----:B------:R0:W-:Y:S01]  /*2000*/  STL [R1+0x80], R145 ;  /* 0x0000809101007387 */ /* 0x0001e20000100800 */
[----:B--2---:R-:W-:-:S03]  /*2010*/  IADD3 R146, P5, R108, R73, RZ ;  /* 0x000000496c927210 */ /* 0x004fc60007fbe0ff */
        /* <DEDUP_REMOVED lines=11> */
[----:B0-----:R-:W-:Y:S02]  /*20d0*/  LEA.HI.X.SX32 R145, R108, R75, 0x1, P5 ;  /* 0x0000004b6c917211 */ /* 0x001fe400028f0eff */
[----:B------:R-:W-:Y:S02]  /*20e0*/  CS2R R108, SRZ ;  /* 0x00000000006c7805 */ /* 0x000fe4000001ff00 */
[-C--:B-1----:R-:W-:Y:S01]  /*20f0*/  IADD3 R143, P2, R110, R73.reuse, RZ ;  /* 0x000000496e8f7210 */ /* 0x082fe20007f5e0ff */
[----:B------:R0:W-:Y:S01]  /*2100*/  STL [R1+0x8c], R145 ;  /* 0x00008c9101007387 */ /* 0x0001e20000100800 */
[----:B--2---:R-:W-:-:S03]  /*2110*/  IADD3 R146, P3, R112, R73, RZ ;  /* 0x0000004970927210 */ /* 0x004fc60007f7e0ff */
[----:B------:R1:W-:Y:S04]  /*2120*/  STL [R1+0x98], R143 ;  /* 0x0000988f01007387 */ /* 0x0003e80000100800 */
[----:B------:R2:W-:Y:S01]  /*2130*/  STL [R1+0x2a0], R146 ;  /* 0x0002a09201007387 */ /* 0x0005e20000100800 */
[-C--:B0-----:R-:W-:Y:S02]  /*2140*/  IADD3 R145, P4, R0, R73.reuse, RZ ;  /* 0x0000004900917210 */ /* 0x081fe40007f9e0ff */
[----:B-1----:R-:W-:-:S03]  /*2150*/  IADD3 R143, P5, R2, R73, RZ ;  /* 0x00000049028f7210 */ /* 0x002fc60007fbe0ff */
[----:B------:R0:W-:Y:S01]  /*2160*/  STL [R1+0x2a8], R145 ;  /* 0x0002a89101007387 */ /* 0x0001e20000100800 */
[----:B--2---:R-:W-:-:S03]  /*2170*/  LEA.HI.X.SX32 R146, R110, R75, 0x1, P2 ;  /* 0x0000004b6e927211 */ /* 0x004fc600010f0eff */
[----:B------:R1:W-:Y:S01]  /*2180*/  STL [R1+0x2b0], R143 ;  /* 0x0002b08f01007387 */ /* 0x0003e20000100800 */
[-C--:B------:R-:W-:Y:S02]  /*2190*/  LEA.HI.X.SX32 R2, R2, R75.reuse, 0x1, P5 ;  /* 0x0000004b02027211 */ /* 0x080fe400028f0eff */
[----:B------:R-:W-:Y:S01]  /*21a0*/  CS2R R110, SRZ ;  /* 0x00000000006e7805 */ /* 0x000fe2000001ff00 */
[----:B------:R-:W-:Y:S01]  /*21b0*/  STL [R1+0x94], R146 ;  /* 0x0000949201007387 */ /* 0x000fe20000100800 */
[-C--:B0-----:R-:W-:Y:S02]  /*21c0*/  LEA.HI.X.SX32 R145, R112, R75.reuse, 0x1, P3 ;  /* 0x0000004b70917211 */ /* 0x081fe400018f0eff */
[----:B------:R-:W-:Y:S02]  /*21d0*/  CS2R R112, SRZ ;  /* 0x0000000000707805 */ /* 0x000fe4000001ff00 */
[----:B-1----:R-:W-:Y:S01]  /*21e0*/  LEA.HI.X.SX32 R143, R0, R75, 0x1, P4 ;  /* 0x0000004b008f7211 */ /* 0x002fe200020f0eff */
[----:B------:R0:W-:Y:S01]  /*21f0*/  STL [R1+0x9c], R145 ;  /* 0x00009c9101007387 */ /* 0x0001e20000100800 */
[----:B------:R-:W-:Y:S01]  /*2200*/  IADD3.X R0, R114, UR5, R27, P0, P1 ;  /* 0x0000000572007c10 */ /* 0x000fe200087e241b */
[C---:B------:R-:W-:Y:S01]  /*2210*/  IMAD R27, R28.reuse, 0x2, R29 ;  /* 0x000000021c1b7824 */ /* 0x040fe200078e021d */
[----:B------:R-:W-:Y:S01]  /*2220*/  CS2R R114, SRZ ;  /* 0x0000000000727805 */ /* 0x000fe2000001ff00 */
[----:B------:R1:W-:Y:S01]  /*2230*/  STL [R1+0x2a4], R143 ;  /* 0x0002a48f01007387 */ /* 0x0003e20000100800 */
[----:B------:R-:W-:Y:S01]  /*2240*/  UMOV UR5, URZ ;  /* 0x0000003f00057c82 */ /* 0x000fe20008000000 */
[----:B------:R-:W-:-:S02]  /*2250*/  IMAD R73, R28, 0x2, R27 ;  /* 0x000000021c497824 */ /* 0x000fc400078e021b */
[----:B------:R2:W-:Y:S01]  /*2260*/  STL [R1+0x2ac], R2 ;  /* 0x0002ac0201007387 */ /* 0x0005e20000100800 */
[-C--:B0-----:R-:W-:Y:S02]  /*2270*/  IADD3 R145, P0, R49, R26.reuse, RZ ;  /* 0x0000001a31917210 */ /* 0x081fe40007f1e0ff */
[----:B-1----:R-:W-:-:S03]  /*2280*/  IADD3 R143, P1, R51, R26, RZ ;  /* 0x0000001a338f7210 */ /* 0x002fc60007f3e0ff */
[----:B------:R0:W-:Y:S01]  /*2290*/  STL [R1+0xa4], R145 ;  /* 0x0000a49101007387 */ /* 0x0001e20000100800 */
[----:B--2---:R-:W-:-:S03]  /*22a0*/  IADD3 R2, P2, R53, R26, RZ ;  /* 0x0000001a35027210 */ /* 0x004fc60007f5e0ff */
[----:B------:R1:W-:Y:S04]  /*22b0*/  STL [R1+0xac], R143 ;  /* 0x0000ac8f01007387 */ /* 0x0003e80000100800 */
[----:B------:R2:W-:Y:S01]  /*22c0*/  STL [R1+0xb4], R2 ;  /* 0x0000b40201007387 */ /* 0x0005e20000100800 */
[-C--:B0-----:R-:W-:Y:S01]  /*22d0*/  LEA.HI.X.SX32 R145, R49, R0.reuse, 0x1, P0 ;  /* 0x0000000031917211 */ /* 0x081fe200000f0eff */
[----:B------:R-:W-:Y:S01]  /*22e0*/  IMAD R49, R28, 0x2, R73 ;  /* 0x000000021c317824 */ /* 0x000fe200078e0249 */
[----:B-1----:R-:W-:-:S03]  /*22f0*/  LEA.HI.X.SX32 R143, R51, R0, 0x1, P1 ;  /* 0x00000000338f7211 */ /* 0x002fc600008f0eff */
[----:B------:R0:W-:Y:S01]  /*2300*/  STL [R1+0xa0], R145 ;  /* 0x0000a09101007387 */ /* 0x0001e20000100800 */
[C---:B------:R-:W-:Y:S01]  /*2310*/  IMAD R51, R28.reuse, 0x2, R49 ;  /* 0x000000021c337824 */ /* 0x040fe200078e0231 */
[----:B--2---:R-:W-:Y:S02]  /*2320*/  LEA.HI.X.SX32 R2, R53, R0, 0x1, P2 ;  /* 0x0000000035027211 */ /* 0x004fe400010f0eff */
[----:B------:R1:W-:Y:S01]  /*2330*/  STL [R1+0xa8], R143 ;  /* 0x0000a88f01007387 */ /* 0x0003e20000100800 */
[----:B------:R-:W-:-:S03]  /*2340*/  IMAD R53, R28, 0x2, R51 ;  /* 0x000000021c357824 */ /* 0x000fc600078e0233 */
        /* <DEDUP_REMOVED lines=26> */
[----:B------:R-:W-:Y:S01]  /*24f0*/  IMAD R63, R28, 0x2, R61 ;  /* 0x000000021c3f7824 */ /* 0x000fe200078e023d */
[----:B--2---:R-:W-:Y:S02]  /*2500*/  LEA.HI.X.SX32 R2, R65, R0, 0x1, P2 ;  /* 0x0000000041027211 */ /* 0x004fe400010f0eff */
[----:B------:R1:W-:Y:S04]  /*2510*/  STL [R1+0xd8], R143 ;  /* 0x0000d88f01007387 */ /* 0x0003e80000100800 */
[----:B------:R2:W-:Y:S01]  /*2520*/  STL [R1+0xe0], R2 ;  /* 0x0000e00201007387 */ /* 0x0005e20000100800 */
[-C--:B0-----:R-:W-:Y:S02]  /*2530*/  IADD3 R145, P0, R67, R26.reuse, RZ ;  /* 0x0000001a43917210 */ /* 0x081fe40007f1e0ff */
[----:B-1----:R-:W-:-:S03]  /*2540*/  IADD3 R143, P1, R69, R26, RZ ;  /* 0x0000001a458f7210 */ /* 0x002fc60007f3e0ff */
[----:B------:R0:W-:Y:S01]  /*2550*/  STL [R1+0xec], R145 ;  /* 0x0000ec9101007387 */ /* 0x0001e20000100800 */
[----:B--2---:R-:W-:-:S03]  /*2560*/  IADD3 R2, P2, R71, R26, RZ ;  /* 0x0000001a47027210 */ /* 0x004fc60007f5e0ff */
[----:B------:R1:W-:Y:S04]  /*2570*/  STL [R1+0xf4], R143 ;  /* 0x0000f48f01007387 */ /* 0x0003e80000100800 */
[----:B------:R2:W-:Y:S01]  /*2580*/  STL [R1+0xfc], R2 ;  /* 0x0000fc0201007387 */ /* 0x0005e20000100800 */
[-C--:B0-----:R-:W-:Y:S02]  /*2590*/  LEA.HI.X.SX32 R145, R67, R0.reuse, 0x1, P0 ;  /* 0x0000000043917211 */ /* 0x081fe400000f0eff */
[----:B-1----:R-:W-:-:S03]  /*25a0*/  LEA.HI.X.SX32 R143, R69, R0, 0x1, P1 ;  /* 0x00000000458f7211 */ /* 0x002fc600008f0eff */
[----:B------:R0:W-:Y:S01]  /*25b0*/  STL [R1+0xe8], R145 ;  /* 0x0000e89101007387 */ /* 0x0001e20000100800 */
[----:B--2---:R-:W-:-:S03]  /*25c0*/  LEA.HI.X.SX32 R2, R71, R0, 0x1, P2 ;  /* 0x0000000047027211 */ /* 0x004fc600010f0eff */
        /* <DEDUP_REMOVED lines=54> */
[----:B--2---:R-:W-:-:S03]  /*2930*/  LEA.HI.X.SX32 R2, R27, R0, 0x1, P2 ;  /* 0x000000001b027211 */ /* 0x004fc600010f0eff */
[----:B------:R1:W-:Y:S01]  /*2940*/  STL [R1+0x150], R143 ;  /* 0x0001508f01007387 */ /* 0x0003e20000100800 */
[----:B------:R-:W-:-:S03]  /*2950*/  IMAD R27, R28, 0x2, R25 ;  /* 0x000000021c1b7824 */ /* 0x000fc600078e0219 */
[----:B------:R2:W-:Y:S01]  /*2960*/  STL [R1+0x158], R2 ;  /* 0x0001580201007387 */ /* 0x0005e20000100800 */
[----:B------:R-:W-:Y:S01]  /*2970*/  IMAD R35, R28, 0x2, R27 ;  /* 0x000000021c237824 */ /* 0x000fe200078e021b */
[----:B0-----:R-:W-:-:S03]  /*2980*/  IADD3 R145, P0, R73, R26, RZ ;  /* 0x0000001a49917210 */ /* 0x001fc60007f1e0ff */
[C---:B------:R-:W-:Y:S01]  /*2990*/  IMAD R41, R28.reuse, 0x2, R35 ;  /* 0x000000021c297824 */ /* 0x040fe200078e0223 */
[-C--:B-1----:R-:W-:Y:S01]  /*29a0*/  IADD3 R143, P1, R49, R26.reuse, RZ ;  /* 0x0000001a318f7210 */ /* 0x082fe20007f3e0ff */
[----:B------:R0:W-:Y:S02]  /*29b0*/  STL [R1+0x164], R145 ;  /* 0x0001649101007387 */ /* 0x0001e40000100800 */
[----:B------:R-:W-:Y:S01]  /*29c0*/  IMAD R47, R28, 0x2, R41 ;  /* 0x000000021c2f7824 */ /* 0x000fe200078e0229 */
[----:B--2---:R-:W-:Y:S01]  /*29d0*/  IADD3 R2, P2, R51, R26, RZ ;  /* 0x0000001a33027210 */ /* 0x004fe20007f5e0ff */
[----:B------:R1:W-:Y:S04]  /*29e0*/  STL [R1+0x16c], R143 ;  /* 0x00016c8f01007387 */ /* 0x0003e80000100800 */
[----:B------:R2:W-:Y:S01]  /*29f0*/  STL [R1+0x174], R2 ;  /* 0x0001740201007387 */ /* 0x0005e20000100800 */
[----:B0-----:R-:W-:-:S02]  /*2a00*/  LEA.HI.X.SX32 R145, R73, R0, 0x1, P0 ;  /* 0x0000000049917211 */ /* 0x001fc400000f0eff */
        /* <DEDUP_REMOVED lines=79> */
[C---:B------:R-:W-:Y:S01]  /*2f00*/  IMAD R33, R28.reuse, 0x2, R35 ;  /* 0x000000021c217824 */ /* 0x040fe200078e0223 */
[----:B--2---:R-:W-:Y:S01]  /*2f10*/  IADD3 R2, P2, R49, R26, RZ ;  /* 0x0000001a31027210 */ /* 0x004fe20007f5e0ff */
[----:B------:R1:W-:Y:S02]  /*2f20*/  STL [R1+0x1fc], R143 ;  /* 0x0001fc8f01007387 */ /* 0x0003e40000100800 */
[C---:B------:R-:W-:Y:S02]  /*2f30*/  IMAD R31, R28.reuse, 0x2, R33 ;  /* 0x000000021c1f7824 */ /* 0x040fe400078e0221 */
        /* <DEDUP_REMOVED lines=57> */
[----:B--2---:R-:W-:-:S05]  /*32d0*/  LEA.HI.X.SX32 R2, R33, R0, 0x1, P1 ;  /* 0x0000000021027211 */ /* 0x004fca00008f0eff */
[----:B------:R1:W-:Y:S01]  /*32e0*/  STL [R1+0x258], R2 ;  /* 0x0002580201007387 */ /* 0x0003e20000100800 */
[----:B0-----:R-:W-:-:S03]  /*32f0*/  IADD3 R145, P1, R29, R26, RZ ;  /* 0x0000001a1d917210 */ /* 0x001fc60007f3e0ff */
[----:B------:R0:W-:Y:S01]  /*3300*/  STL [R1+0x260], R143 ;  /* 0x0002608f01007387 */ /* 0x0001e20000100800 */
[-C--:B-1----:R-:W-:Y:S02]  /*3310*/  IADD3 R2, P0, R30, R26.reuse, RZ ;  /* 0x0000001a1e027210 */ /* 0x082fe40007f1e0ff */
[----:B0-----:R-:W-:-:S03]  /*3320*/  IADD3 R143, P2, R27, R26, RZ ;  /* 0x0000001a1b8f7210 */ /* 0x001fc60007f5e0ff */
[----:B------:R0:W-:Y:S01]  /*3330*/  STL [R1+0x26c], R2 ;  /* 0x00026c0201007387 */ /* 0x0001e20000100800 */
[----:B------:R-:W-:-:S03]  /*3340*/  LEA.HI.X.SX32 R146, R30, R0, 0x1, P0 ;  /* 0x000000001e927211 */ /* 0x000fc600000f0eff */
[----:B------:R1:W-:Y:S04]  /*3350*/  STL [R1+0x274], R145 ;  /* 0x0002749101007387 */ /* 0x0003e80000100800 */
[----:B------:R2:W-:Y:S01]  /*3360*/  STL [R1+0x27c], R143 ;  /* 0x00027c8f01007387 */ /* 0x0005e20000100800 */
[----:B0-----:R-:W-:-:S03]  /*3370*/  IMAD R2, R28, 0x2, R24 ;  /* 0x000000021c027824 */ /* 0x001fc600078e0218 */
[----:B------:R0:W-:Y:S01]  /*3380*/  STL [R1+0x268], R146 ;  /* 0x0002689201007387 */ /* 0x0001e20000100800 */
[-C--:B-1----:R-:W-:Y:S01]  /*3390*/  LEA.HI.X.SX32 R145, R29, R0.reuse, 0x1, P1 ;  /* 0x000000001d917211 */ /* 0x082fe200008f0eff */
[----:B------:R-:W-:Y:S01]  /*33a0*/  IMAD R28, R28, 0x2, R2 ;  /* 0x000000021c1c7824 */ /* 0x000fe200078e0202 */
[----:B--2---:R-:W-:-:S03]  /*33b0*/  LEA.HI.X.SX32 R143, R27, R0, 0x1, P2 ;  /* 0x000000001b8f7211 */ /* 0x004fc600010f0eff */
[----:B------:R1:W-:Y:S01]  /*33c0*/  STL [R1+0x270], R145 ;  /* 0x0002709101007387 */ /* 0x0003e20000100800 */
[----:B0-----:R-:W-:-:S03]  /*33d0*/  IADD3 R146, P0, R25, R26, RZ ;  /* 0x0000001a19927210 */ /* 0x001fc60007f1e0ff */
[----:B------:R0:W-:Y:S04]  /*33e0*/  STL [R1+0x278], R143 ;  /* 0x0002788f01007387 */ /* 0x0001e80000100800 */
[----:B------:R2:W-:Y:S01]  /*33f0*/  STL [R1+0x284], R146 ;  /* 0x0002849201007387 */ /* 0x0005e20000100800 */
[-C--:B-1----:R-:W-:Y:S02]  /*3400*/  IADD3 R145, P1, R24, R26.reuse, RZ ;  /* 0x0000001a18917210 */ /* 0x082fe40007f3e0ff */
[----:B0-----:R-:W-:-:S03]  /*3410*/  IADD3 R143, P2, R2, R26, RZ ;  /* 0x0000001a028f7210 */ /* 0x001fc60007f5e0ff */
[----:B------:R0:W-:Y:S01]  /*3420*/  STL [R1+0x28c], R145 ;  /* 0x00028c9101007387 */ /* 0x0001e20000100800 */
[----:B--2---:R-:W-:-:S03]  /*3430*/  IADD3 R146, P3, R28, R26, RZ ;  /* 0x0000001a1c927210 */ /* 0x004fc60007f7e0ff */
[----:B------:R1:W-:Y:S01]  /*3440*/  STL [R1+0x294], R143 ;  /* 0x0002948f01007387 */ /* 0x0003e20000100800 */
[----:B------:R-:W-:-:S03]  /*3450*/  LEA.HI.X.SX32 R2, R2, R0, 0x1, P2 ;  /* 0x0000000002027211 */ /* 0x000fc600010f0eff */
[----:B------:R-:W-:Y:S01]  /*3460*/  STL [R1+0x29c], R146 ;  /* 0x00029c9201007387 */ /* 0x000fe20000100800 */
[-C--:B0-----:R-:W-:Y:S02]  /*3470*/  LEA.HI.X.SX32 R145, R25, R0.reuse, 0x1, P0 ;  /* 0x0000000019917211 */ /* 0x081fe400000f0eff */
[----:B------:R-:W-:Y:S01]  /*3480*/  LOP3.LUT P0, RZ, R144, 0x1, RZ, 0xc0, !PT ;  /* 0x0000000190ff7812 */ /* 0x000fe2000780c0ff */
[----:B------:R-:W-:Y:S01]  /*3490*/  IMAD.MOV.U32 R144, RZ, RZ, -0x800000 ;  /* 0xff800000ff907424 */ /* 0x000fe200078e00ff */
[-C--:B-1----:R-:W-:Y:S01]  /*34a0*/  LEA.HI.X.SX32 R143, R24, R0.reuse, 0x1, P1 ;  /* 0x00000000188f7211 */ /* 0x082fe200008f0eff */
[----:B------:R-:W-:Y:S01]  /*34b0*/  STL [R1+0x280], R145 ;  /* 0x0002809101007387 */ /* 0x000fe20000100800 */
[----:B------:R-:W-:-:S03]  /*34c0*/  LEA.HI.X.SX32 R0, R28, R0, 0x1, P3 ;  /* 0x000000001c007211 */ /* 0x000fc600018f0eff */
[----:B------:R0:W-:Y:S04]  /*34d0*/  STL [R1+0x288], R143 ;  /* 0x0002888f01007387 */ /* 0x0001e80000100800 */
[----:B------:R1:W-:Y:S04]  /*34e0*/  STL [R1+0x290], R2 ;  /* 0x0002900201007387 */ /* 0x0003e80000100800 */
[----:B------:R2:W-:Y:S01]  /*34f0*/  STL [R1+0x298], R0 ;  /* 0x0002980001007387 */ /* 0x0005e20000100800 */
[----:B0-----:R-:W-:Y:S02]  /*3500*/  IMAD.MOV.U32 R143, RZ, RZ, 0x3f800000 ;  /* 0x3f800000ff8f7424 */ /* 0x001fe400078e00ff */
[----:B-1----:R-:W-:-:S02]  /*3510*/  IMAD.MOV.U32 R2, RZ, RZ, -0x800000 ;  /* 0xff800000ff027424 */ /* 0x002fc400078e00ff */
[----:B--2---:R-:W-:-:S07]  /*3520*/  IMAD.MOV.U32 R0, RZ, RZ, 0x3f800000 ;  /* 0x3f800000ff007424 */ /* 0x004fce00078e00ff */
.L_x_1:
[----:B------:R-:W2:Y:S04]  /*3530*/  LDL R148, [R1] ;  /* 0x0000000001947983 */ /* 0x000ea80000100800 */
[----:B------:R-:W3:Y:S04]  /*3540*/  LDL R151, [R1+0x8] ;  /* 0x0000080001977983 */ /* 0x000ee80000100800 */
[----:B------:R-:W4:Y:S04]  /*3550*/  LDL R160, [R1+0x10] ;  /* 0x0000100001a07983 */ /* 0x000f280000100800 */
[----:B------:R-:W5:Y:S04]  /*3560*/  LDL R149, [R1+0x4] ;  /* 0x0000040001957983 */ /* 0x000f680000100800 */
[----:B------:R-:W4:Y:S04]  /*3570*/  LDL R145, [R1+0xc] ;  /* 0x00000c0001917983 */ /* 0x000f280000100800 */
[----:B------:R-:W4:Y:S04]  /*3580*/  LDL R159, [R1+0x18] ;  /* 0x00001800019f7983 */ /* 0x000f280000100800 */
[----:B------:R-:W4:Y:S04]  /*3590*/  LDL R157, [R1+0x14] ;  /* 0x00001400019d7983 */ /* 0x000f280000100800 */
[----:B------:R-:W4:Y:S01]  /*35a0*/  LDL R146, [R1+0x38] ;  /* 0x0000380001927983 */ /* 0x000f220000100800 */
[----:B------:R-:W-:-:S02]  /*35b0*/  USHF.R.S32.HI UR7, URZ, 0x1f, UR6 ;  /* 0x0000001f3f077899 */ /* 0x000fc40008011406 */
[----:B------:R-:W-:Y:S02]  /*35c0*/  IADD3 R38, P1, R3, UR6, RZ ;  /* 0x0000000603267c10 */ /* 0x000fe4000ff3e0ff */
[----:B------:R-:W-:Y:S01]  /*35d0*/  IADD3 R28, P2, R4, UR6, RZ ;  /* 0x00000006041c7c10 */ /* 0x000fe2000ff5e0ff */
[----:B------:R-:W4:Y:S01]  /*35e0*/  LDL R158, [R1+0x20] ;  /* 0x00002000019e7983 */ /* 0x000f220000100800 */
[----:B------:R-:W-:Y:S02]  /*35f0*/  IADD3.X R39, R6, UR7, RZ, P1, !PT ;  /* 0x0000000706277c10 */ /* 0x000fe40008ffe4ff */
[----:B------:R-:W-:Y:S01]  /*3600*/  IADD3.X R29, R7, UR7, RZ, P2, !PT ;  /* 0x00000007071d7c10 */ /* 0x000fe200097fe4ff */
[----:B------:R-:W4:Y:S01]  /*3610*/  LDL R147, [R1+0x1c] ;  /* 0x00001c0001937983 */ /* 0x000f220000100800 */
[----:B------:R-:W-:Y:S02]  /*3620*/  IADD3 R26, P1, R5, UR6, RZ ;  /* 0x00000006051a7c10 */ /* 0x000fe4000ff3e0ff */
[----:B------:R-:W-:Y:S01]  /*3630*/  IADD3 R24, P2, R9, UR6, RZ ;  /* 0x0000000609187c10 */ /* 0x000fe2000ff5e0ff */
[----:B------:R-:W4:Y:S01]  /*3640*/  LDG.E.U8 R38, desc[UR44][R38.64] ;  /* 0x0000002c26267981 */ /* 0x000f22000c1e1100 */
[----:B------:R-:W-:-:S02]  /*3650*/  IADD3.X R27, R8, UR7, RZ, P1, !PT ;  /* 0x00000007081b7c10 */ /* 0x000fc40008ffe4ff */
[----:B------:R-:W-:Y:S01]  /*3660*/  IADD3.X R25, R12, UR7, RZ, P2, !PT ;  /* 0x000000070c197c10 */ /* 0x000fe200097fe4ff */
[----:B------:R-:W4:Y:S01]  /*3670*/  LDG.E.U8 R28, desc[UR44][R28.64] ;  /* 0x0000002c1c1c7981 */ /* 0x000f22000c1e1100 */
[----:B------:R-:W-:Y:S02]  /*3680*/  IADD3 R30, P1, R10, UR6, RZ ;  /* 0x000000060a1e7c10 */ /* 0x000fe4000ff3e0ff */
[----:B------:R-:W-:Y:S01]  /*3690*/  IADD3 R34, P2, R11, UR6, RZ ;  /* 0x000000060b227c10 */ /* 0x000fe2000ff5e0ff */
[----:B------:R-:W4:Y:S01]  /*36a0*/  LDG.E.U8 R26, desc[UR44][R26.64] ;  /* 0x0000002c1a1a7981 */ /* 0x000f22000c1e1100 */
[----:B------:R-:W-:Y:S02]  /*36b0*/  IADD3.X R31, R13, UR7, RZ, P1, !PT ;  /* 0x000000070d1f7c10 */ /* 0x000fe40008ffe4ff */
[----:B------:R-:W-:Y:S01]  /*36c0*/  IADD3.X R35, R14, UR7, RZ, P2, !PT ;  /* 0x000000070e237c10 */ /* 0x000fe200097fe4ff */
[----:B------:R-:W4:Y:S01]  /*36d0*/  LDG.E.U8 R24, desc[UR44][R24.64] ;  /* 0x0000002c18187981 */ /* 0x000f22000c1e1100 */
[----:B------:R-:W-:-:S03]  /*36e0*/  IADD3 R32, P1, R15, UR6, RZ ;  /* 0x000000060f207c10 */ /* 0x000fc6000ff3e0ff */
[----:B------:R0:W4:Y:S01]  /*36f0*/  LDG.E.U8 R39, desc[UR44][R30.64] ;  /* 0x0000002c1e277981 */ /* 0x000122000c1e1100 */
[----:B------:R-:W-:-:S03]  /*3700*/  IADD3.X R33, R18, UR7, RZ, P1, !PT ;  /* 0x0000000712217c10 */ /* 0x000fc60008ffe4ff */
[----:B------:R1:W4:Y:S04]  /*3710*/  LDG.E.U8 R29, desc[UR44][R34.64] ;  /* 0x0000002c221d7981 */ /* 0x000328000c1e1100 */
[----:B------:R1:W4:Y:S01]  /*3720*/  LDG.E.U8 R27, desc[UR44][R32.64] ;  /* 0x0000002c201b7981 */ /* 0x000322000c1e1100 */
[----:B0-----:R-:W-:-:S03]  /*3730*/  IADD3 R30, P2, R16, UR6, RZ ;  /* 0x00000006101e7c10 */ /* 0x001fc6000ff5e0ff */
[----:B------:R-:W4:Y:S01]  /*3740*/  LDL R155, [R1+0x34] ;  /* 0x00003400019b7983 */ /* 0x000f220000100800 */
[----:B-1----:R-:W-:Y:S02]  /*3750*/  IADD3 R34, P1, R17, UR6, RZ ;  /* 0x0000000611227c10 */ /* 0x002fe4000ff3e0ff */
[----:B------:R-:W-:Y:S01]  /*3760*/  IADD3.X R31, R19, UR7, RZ, P2, !PT ;  /* 0x00000007131f7c10 */ /* 0x000fe200097fe4ff */
[----:B------:R-:W4:Y:S01]  /*3770*/  LDL R156, [R1+0x58] ;  /* 0x00005800019c7983 */ /* 0x000f220000100800 */
[----:B------:R-:W-:Y:S02]  /*3780*/  IADD3.X R35, R20, UR7, RZ, P1, !PT ;  /* 0x0000000714237c10 */ /* 0x000fe40008ffe4ff */
[----:B------:R-:W-:Y:S01]  /*3790*/  IADD3 R32, P2, R21, UR6, RZ ;  /* 0x0000000615207c10 */ /* 0x000fe2000ff5e0ff */
[----:B------:R0:W4:Y:S03]  /*37a0*/  LDG.E.U8 R25, desc[UR44][R30.64] ;  /* 0x0000002c1e197981 */ /* 0x000126000c1e1100 */
[----:B------:R-:W-:Y:S01]  /*37b0*/  IADD3.X R33, R120, UR7, RZ, P2, !PT ;  /* 0x0000000778217c10 */ /* 0x000fe200097fe4ff */
        /* <DEDUP_REMOVED lines=108> */
[----:B------:R-:W4:Y:S03]  /*3e80*/  LDG.E.U8 R69, desc[UR44][R30.64] ;  /* 0x0000002c1e457981 */ /* 0x000f26000c1e1100 */
[----:B------:R-:W-:Y:S01]  /*3e90*/  IADD3.X R33, R243, UR7, RZ, P2, !PT ;  /* 0x00000007f3217c10 */ /* 0x000fe200097fe4ff */
[----:B------:R2:W4:Y:S04]  /*3ea0*/  LDG.E.U8 R70, desc[UR44][R34.64] ;  /* 0x0000002c22467981 */ /* 0x000528000c1e1100 */
[----:B------:R3:W4:Y:S04]  /*3eb0*/  LDG.E.U8 R71, desc[UR44][R32.64] ;  /* 0x0000002c20477981 */ /* 0x000728000c1e1100 */
[----:B------:R-:W4:Y:S01]  /*3ec0*/  LDL R190, [R1+0x130] ;  /* 0x0001300001be7983 */ /* 0x000f220000100800 */
[----:B--2---:R-:W-:-:S03]  /*3ed0*/  IADD3 R34, P2, R148, UR6, RZ ;  /* 0x0000000694227c10 */ /* 0x004fc6000ff5e0ff */
[----:B------:R-:W2:Y:S01]  /*3ee0*/  LDL R148, [R1+0x74] ;  /* 0x0000740001947983 */ /* 0x000ea20000100800 */
[----:B------:R-:W-:-:S03]  /*3ef0*/  IADD3 R30, P1, R249, UR6, RZ ;  /* 0x00000006f91e7c10 */ /* 0x000fc6000ff3e0ff */
[----:B------:R-:W2:Y:S01]  /*3f00*/  LDL R194, [R1+0x144] ;  /* 0x0001440001c27983 */ /* 0x000ea20000100800 */
[----:B------:R-:W-:Y:S02]  /*3f10*/  IADD3.X R31, R247, UR7, RZ, P1, !PT ;  /* 0x00000007f71f7c10 */ /* 0x000fe40008ffe4ff */
[----:B------:R-:W-:Y:S01]  /*3f20*/  IADD3.X R35, R251, UR7, RZ, P2, !PT ;  /* 0x00000007fb237c10 */ /* 0x000fe200097fe4ff */
[----:B------:R-:W2:Y:S01]  /*3f30*/  LDL R184, [R1+0x138] ;  /* 0x0001380001b87983 */ /* 0x000ea20000100800 */
[----:B---3--:R-:W-:-:S03]  /*3f40*/  IADD3 R32, P1, R151, UR6, RZ ;  /* 0x0000000697207c10 */ /* 0x008fc6000ff3e0ff */
[----:B------:R4:W3:Y:S01]  /*3f50*/  LDG.E.U8 R72, desc[UR44][R30.64] ;  /* 0x0000002c1e487981 */ /* 0x0008e2000c1e1100 */
[----:B-----5:R-:W-:-:S03]  /*3f60*/  IADD3.X R33, R149, UR7, RZ, P1, !PT ;  /* 0x0000000795217c10 */ /* 0x020fc60008ffe4ff */
[----:B------:R0:W5:Y:S04]  /*3f70*/  LDG.E.U8 R73, desc[UR44][R34.64] ;  /* 0x0000002c22497981 */ /* 0x000168000c1e1100 */
[----:B------:R-:W3:Y:S01]  /*3f80*/  LDL R151, [R1+0x94] ;  /* 0x0000940001977983 */ /* 0x000ee20000100800 */
[----:B----4-:R-:W-:-:S03]  /*3f90*/  IADD3 R30, P2, R160, UR6, RZ ;  /* 0x00000006a01e7c10 */ /* 0x010fc6000ff5e0ff */
[----:B------:R1:W4:Y:S01]  /*3fa0*/  LDG.E.U8 R74, desc[UR44][R32.64] ;  /* 0x0000002c204a7981 */ /* 0x000322000c1e1100 */
[----:B------:R-:W-:Y:S02]  /*3fb0*/  IADD3.X R31, R145, UR7, RZ, P2, !PT ;  /* 0x00000007911f7c10 */ /* 0x000fe400097fe4ff */
[----:B0-----:R-:W-:Y:S01]  /*3fc0*/  IADD3 R34, P1, R159, UR6, RZ ;  /* 0x000000069f227c10 */ /* 0x001fe2000ff3e0ff */
[----:B------:R-:W5:Y:S03]  /*3fd0*/  LDL R145, [R1+0x24] ;  /* 0x0000240001917983 */ /* 0x000f660000100800 */
[----:B------:R-:W-:Y:S01]  /*3fe0*/  IADD3.X R35, R157, UR7, RZ, P1, !PT ;  /* 0x000000079d237c10 */ /* 0x000fe20008ffe4ff */
[----:B------:R0:W4:Y:S01]  /*3ff0*/  LDG.E.U8 R75, desc[UR44][R30.64] ;  /* 0x0000002c1e4b7981 */ /* 0x000122000c1e1100 */
[----:B-1----:R-:W-:-:S03]  /*4000*/  IADD3 R32, P2, R158, UR6, RZ ;  /* 0x000000069e207c10 */ /* 0x002fc6000ff5e0ff */
[----:B------:R-:W4:Y:S04]  /*4010*/  LDL R149, [R1+0x40] ;  /* 0x0000400001957983 */ /* 0x000f280000100800 */
[----:B------:R1:W4:Y:S01]  /*4020*/  LDG.E.U8 R76, desc[UR44][R34.64] ;  /* 0x0000002c224c7981 */ /* 0x000322000c1e1100 */
[----:B0-----:R-:W-:-:S03]  /*4030*/  IADD3 R30, P1, R146, UR6, RZ ;  /* 0x00000006921e7c10 */ /* 0x001fc6000ff3e0ff */
[----:B------:R-:W4:Y:S01]  /*4040*/  LDL R146, [R1+0x60] ;  /* 0x0000600001927983 */ /* 0x000f220000100800 */
[----:B------:R-:W-:-:S03]  /*4050*/  IADD3.X R33, R147, UR7, RZ, P2, !PT ;  /* 0x0000000793217c10 */ /* 0x000fc600097fe4ff */
[----:B------:R-:W4:Y:S04]  /*4060*/  LDL R147, [R1+0x3c] ;  /* 0x00003c0001937983 */ /* 0x000f280000100800 */
[----:B------:R0:W4:Y:S04]  /*4070*/  LDG.E.U8 R77, desc[UR44][R32.64] ;  /* 0x0000002c204d7981 */ /* 0x000128000c1e1100 */
[----:B------:R-:W4:Y:S04]  /*4080*/  LDL R160, [R1+0x44] ;  /* 0x0000440001a07983 */ /* 0x000f280000100800 */
[----:B------:R-:W4:Y:S01]  /*4090*/  LDL R159, [R1+0x88] ;  /* 0x00008800019f7983 */ /* 0x000f220000100800 */
[----:B------:R-:W-:-:S03]  /*40a0*/  IADD3.X R31, R155, UR7, RZ, P1, !PT ;  /* 0x000000079b1f7c10 */ /* 0x000fc60008ffe4ff */
[----:B------:R-:W4:Y:S01]  /*40b0*/  LDL R158, [R1+0x64] ;  /* 0x00006400019e7983 */ /* 0x000f220000100800 */
[----:B-1----:R-:W-:-:S03]  /*40c0*/  IADD3 R34, P2, R156, UR6, RZ ;  /* 0x000000069c227c10 */ /* 0x002fc6000ff5e0ff */
[----:B------:R1:W4:Y:S04]  /*40d0*/  LDG.E.U8 R78, desc[UR44][R30.64] ;  /* 0x0000002c1e4e7981 */ /* 0x000328000c1e1100 */
[----:B------:R-:W4:Y:S04]  /*40e0*/  LDL R157, [R1+0x2a8] ;  /* 0x0002a800019d7983 */ /* 0x000f280000100800 */
[----:B------:R-:W4:Y:S04]  /*40f0*/  LDL R156, [R1+0x30] ;  /* 0x00003000019c7983 */ /* 0x000f280000100800 */
[----:B------:R-:W4:Y:S01]  /*4100*/  LDL R155, [R1+0x50] ;  /* 0x00005000019b7983 */ /* 0x000f220000100800 */
[----:B0-----:R-:W-:-:S03]  /*4110*/  IADD3 R32, P1, R154, UR6, RZ ;  /* 0x000000069a207c10 */ /* 0x001fc6000ff3e0ff */
[----:B------:R-:W4:Y:S01]  /*4120*/  LDL R182, [R1+0x164] ;  /* 0x0001640001b67983 */ /* 0x000f220000100800 */
[----:B------:R-:W-:-:S03]  /*4130*/  IADD3.X R35, R150, UR7, RZ, P2, !PT ;  /* 0x0000000796237c10 */ /* 0x000fc600097fe4ff */
[----:B------:R-:W4:Y:S04]  /*4140*/  LDL R154, [R1+0x70] ;  /* 0x00007000019a7983 */ /* 0x000f280000100800 */
[----:B------:R-:W4:Y:S04]  /*4150*/  LDL R150, [R1+0x80] ;  /* 0x0000800001967983 */ /* 0x000f280000100800 */
[----:B------:R0:W4:Y:S04]  /*4160*/  LDG.E.U8 R79, desc[UR44][R34.64] ;  /* 0x0000002c224f7981 */ /* 0x000128000c1e1100 */
[----:B------:R-:W4:Y:S01]  /*4170*/  LDL R178, [R1+0x1a4] ;  /* 0x0001a40001b27983 */ /* 0x000f220000100800 */
[----:B-1----:R-:W-:-:S03]  /*4180*/  IADD3 R30, P2, R153, UR6, RZ ;  /* 0x00000006991e7c10 */ /* 0x002fc6000ff5e0ff */
[----:B------:R-:W4:Y:S04]  /*4190*/  LDL R179, [R1+0x184] ;  /* 0x0001840001b37983 */ /* 0x000f280000100800 */
        /* <DEDUP_REMOVED lines=29> */
[----:B------:R-:W4:Y:S01]  /*4370*/  LDL R250, [R1+0x288] ;  /* 0x0002880001fa7983 */ /* 0x000f220000100800 */
[----:B--2---:R-:W-:-:S03]  /*4380*/  IADD3.X R33, R148, UR7, RZ, P1, !PT ;  /* 0x0000000794217c10 */ /* 0x004fc60008ffe4ff */
[----:B------:R-:W2:Y:S01]  /*4390*/  LDL R148, [R1+0x5c] ;  /* 0x00005c0001947983 */ /* 0x000ea20000100800 */
[----:B0-----:R-:W-:-:S03]  /*43a0*/  IADD3 R34, P1, R152, UR6, RZ ;  /* 0x0000000698227c10 */ /* 0x001fc6000ff3e0ff */
[----:B------:R-:W2:Y:S04]  /*43b0*/  LDG.E.U8 R80, desc[UR44][R32.64] ;  /* 0x0000002c20507981 */ /* 0x000ea8000c1e1100 */
[----:B------:R-:W2:Y:S01]  /*43c0*/  LDL R152, [R1+0x2b0] ;  /* 0x0002b00001987983 */ /* 0x000ea20000100800 */
[----:B---3--:R-:W-:-:S03]  /*43d0*/  IADD3.X R31, R151, UR7, RZ, P2, !PT ;  /* 0x00000007971f7c10 */ /* 0x008fc600097fe4ff */
[----:B------:R-:W3:Y:S04]  /*43e0*/  LDL R151, [R1+0x6c] ;  /* 0x00006c0001977983 */ /* 0x000ee80000100800 */
[----:B------:R4:W3:Y:S01]  /*43f0*/  LDG.E.U8 R81, desc[UR44][R30.64] ;  /* 0x0000002c1e517981 */ /* 0x0008e2000c1e1100 */
[----:B-----5:R-:W-:-:S03]  /*4400*/  IADD3.X R35, R145, UR7, RZ, P1, !PT ;  /* 0x0000000791237c10 */ /* 0x020fc60008ffe4ff */
[----:B------:R-:W5:Y:S04]  /*4410*/  LDL R145, [R1+0x84] ;  /* 0x0000840001917983 */ /* 0x000f680000100800 */
[----:B------:R0:W3:Y:S01]  /*4420*/  LDG.E.U8 R82, desc[UR44][R34.64] ;  /* 0x0000002c22527981 */ /* 0x0000e2000c1e1100 */
[----:B----4-:R-:W-:-:S03]  /*4430*/  IADD3 R30, P1, R146, UR6, RZ ;  /* 0x00000006921e7c10 */ /* 0x010fc6000ff3e0ff */
[----:B------:R-:W4:Y:S01]  /*4440*/  LDL R146, [R1+0x2a4] ;  /* 0x0002a40001927983 */ /* 0x000f220000100800 */
[----:B------:R-:W-:-:S03]  /*4450*/  IADD3 R32, P2, R149, UR6, RZ ;  /* 0x0000000695207c10 */ /* 0x000fc6000ff5e0ff */
[----:B------:R-:W3:Y:S01]  /*4460*/  LDL R149, [R1+0x4c] ;  /* 0x00004c0001957983 */ /* 0x000ee20000100800 */
[----:B------:R-:W-:-:S03]  /*4470*/  IADD3.X R33, R147, UR7, RZ, P2, !PT ;  /* 0x0000000793217c10 */ /* 0x000fc600097fe4ff */
[----:B------:R-:W3:Y:S04]  /*4480*/  LDL R147, [R1+0x2c] ;  /* 0x00002c0001937983 */ /* 0x000ee80000100800 */
[----:B------:R1:W3:Y:S01]  /*4490*/  LDG.E.U8 R83, desc[UR44][R32.64] ;  /* 0x0000002c20537981 */ /* 0x0002e2000c1e1100 */
[----:B0-----:R-:W-:-:S03]  /*44a0*/  IADD3 R34, P2, R150, UR6, RZ ;  /* 0x0000000696227c10 */ /* 0x001fc6000ff5e0ff */
[----:B------:R-:W3:Y:S01]  /*44b0*/  LDL R150, [R1+0x8c] ;  /* 0x00008c0001967983 */ /* 0x000ee20000100800 */
[----:B-1----:R-:W-:Y:S02]  /*44c0*/  IADD3 R32, P3, R165, UR6, RZ ;  /* 0x00000006a5207c10 */ /* 0x002fe4000ff7e0ff */
[----:B------:R-:W-:Y:S01]  /*44d0*/  IADD3.X R35, R164, UR7, RZ, P2, !PT ;  /* 0x00000007a4237c10 */ /* 0x000fe200097fe4ff */
[----:B------:R-:W3:Y:S01]  /*44e0*/  LDL R165, [R1+0xb0] ;  /* 0x0000b00001a57983 */ /* 0x000ee20000100800 */
[----:B------:R-:W-:-:S03]  /*44f0*/  IADD3.X R33, R162, UR7, RZ, P3, !PT ;  /* 0x00000007a2217c10 */ /* 0x000fc60009ffe4ff */
[----:B------:R0:W3:Y:S04]  /*4500*/  LDG.E.U8 R85, desc[UR44][R34.64] ;  /* 0x0000002c22557981 */ /* 0x0000e8000c1e1100 */
[----:B------:R-:W3:Y:S04]  /*4510*/  LDG.E.U8 R86, desc[UR44][R32.64] ;  /* 0x0000002c20567981 */ /* 0x000ee8000c1e1100 */
[----:B------:R-:W3:Y:S01]  /*4520*/  LDL R164, [R1+0xc4] ;  /* 0x0000c40001a47983 */ /* 0x000ee20000100800 */
[----:B0-----:R-:W-:-:S03]  /*4530*/  IADD3 R34, P2, R161, UR6, RZ ;  /* 0x00000006a1227c10 */ /* 0x001fc6000ff5e0ff */
[----:B------:R-:W3:Y:S01]  /*4540*/  LDL R162, [R1+0xc8] ;  /* 0x0000c80001a27983 */ /* 0x000ee20000100800 */
[----:B------:R-:W-:-:S03]  /*4550*/  IADD3.X R35, R158, UR7, RZ, P2, !PT ;  /* 0x000000079e237c10 */ /* 0x000fc600097fe4ff */
[----:B------:R-:W3:Y:S04]  /*4560*/  LDL R158, [R1+0xd0] ;  /* 0x0000d000019e7983 */ /* 0x000ee80000100800 */
[----:B------:R-:W3:Y:S01]  /*4570*/  LDL R161, [R1+0xd8] ;  /* 0x0000d80001a17983 */ /* 0x000ee20000100800 */
[----:B--2---:R-:W-:-:S03]  /*4580*/  IADD3.X R31, R148, UR7, RZ, P1, !PT ;  /* 0x00000007941f7c10 */ /* 0x004fc60008ffe4ff */
[----:B------:R-:W2:Y:S04]  /*4590*/  LDL R148, [R1+0x2ac] ;  /* 0x0002ac0001947983 */ /* 0x000ea80000100800 */
[----:B------:R0:W2:Y:S02]  /*45a0*/  LDG.E.U8 R84, desc[UR44][R30.64] ;  /* 0x0000002c1e547981 */ /* 0x0000a4000c1e1100 */
[----:B0-----:R-:W-:Y:S02]  /*45b0*/  IADD3 R30, P1, R163, UR6, RZ ;  /* 0x00000006a31e7c10 */ /* 0x001fe4000ff3e0ff */
[----:B------:R-:W2:Y:S02]  /*45c0*/  LDL R163, [R1+0xd4] ;  /* 0x0000d40001a37983 */ /* 0x000ea40000100800 */
[----:B------:R-:W-:-:S02]  /*45d0*/  IADD3.X R31, R160, UR7, RZ, P1, !PT ;  /* 0x00000007a01f7c10 */ /* 0x000fc40008ffe4ff */
[----:B------:R-:W-:Y:S01]  /*45e0*/  IADD3 R32, P1, R159, UR6, RZ ;  /* 0x000000069f207c10 */ /* 0x000fe2000ff3e0ff */
[----:B------:R-:W2:Y:S04]  /*45f0*/  LDL R160, [R1+0xec] ;  /* 0x0000ec0001a07983 */ /* 0x000ea80000100800 */
[----:B------:R0:W2:Y:S01]  /*4600*/  LDG.E.U8 R87, desc[UR44][R30.64] ;  /* 0x0000002c1e577981 */ /* 0x0000a2000c1e1100 */
[----:B-----5:R-:W-:-:S03]  /*4610*/  IADD3.X R33, R145, UR7, RZ, P1, !PT ;  /* 0x0000000791217c10 */ /* 0x020fc60008ffe4ff */
[----:B------:R1:W5:Y:S01]  /*4620*/  LDG.E.U8 R145, desc[UR44][R34.64] ;  /* 0x0000002c22917981 */ /* 0x000362000c1e1100 */
[----:B------:R-:W-:-:S03]  /*4630*/  IADD3 R36, P1, R156, UR6, RZ ;  /* 0x000000069c247c10 */ /* 0x000fc6000ff3e0ff */
[----:B------:R-:W5:Y:S01]  /*4640*/  LDL R156, [R1+0xa4] ;  /* 0x0000a400019c7983 */ /* 0x000f620000100800 */
[----:B0-----:R-:W-:-:S03]  /*4650*/  IADD3 R30, P2, R157, UR6, RZ ;  /* 0x000000069d1e7c10 */ /* 0x001fc6000ff5e0ff */
[----:B------:R-:W5:Y:S01]  /*4660*/  LDL R159, [R1+0xdc] ;  /* 0x0000dc00019f7983 */ /* 0x000f620000100800 */
[----:B----4-:R-:W-:-:S03]  /*4670*/  IADD3.X R31, R146, UR7, RZ, P2, !PT ;  /* 0x00000007921f7c10 */ /* 0x010fc600097fe4ff */
[----:B------:R0:W4:Y:S01]  /*4680*/  LDG.E.U8 R146, desc[UR44][R32.64] ;  /* 0x0000002c20927981 */ /* 0x000122000c1e1100 */
[----:B-1----:R-:W-:-:S03]  /*4690*/  IADD3 R34, P2, R155, UR6, RZ ;  /* 0x000000069b227c10 */ /* 0x002fc6000ff5e0ff */
[----:B------:R-:W5:Y:S01]  /*46a0*/  LDL R155, [R1+0xac] ;  /* 0x0000ac00019b7983 */ /* 0x000f620000100800 */
[----:B---3--:R-:W-:Y:S02]  /*46b0*/  IADD3.X R37, R147, UR7, RZ, P1, !PT ;  /* 0x0000000793257c10 */ /* 0x008fe40008ffe4ff */
[----:B------:R-:W-:Y:S01]  /*46c0*/  IADD3.X R35, R149, UR7, RZ, P2, !PT ;  /* 0x0000000795237c10 */ /* 0x000fe200097fe4ff */
[----:B------:R1:W3:Y:S01]  /*46d0*/  LDG.E.U8 R147, desc[UR44][R30.64] ;  /* 0x0000002c1e937981 */ /* 0x0002e2000c1e1100 */
[----:B0-----:R-:W-:-:S03]  /*46e0*/  IADD3 R32, P1, R154, UR6, RZ ;  /* 0x000000069a207c10 */ /* 0x001fc6000ff3e0ff */
[----:B------:R0:W3:Y:S01]  /*46f0*/  LDG.E.U8 R149, desc[UR44][R36.64] ;  /* 0x0000002c24957981 */ /* 0x0000e2000c1e1100 */
[----:B------:R-:W-:-:S03]  /*4700*/  IADD3.X R33, R151, UR7, RZ, P1, !PT ;  /* 0x0000000797217c10 */ /* 0x000fc60008ffe4ff */
[----:B------:R-:W3:Y:S01]  /*4710*/  LDG.E.U8 R34, desc[UR44][R34.64] ;  /* 0x0000002c22227981 */ /* 0x000ee2000c1e1100 */
[----:B-1----:R-:W-:-:S03]  /*4720*/  IADD3 R30, P3, R153, UR6, RZ ;  /* 0x00000006991e7c10 */ /* 0x002fc6000ff7e0ff */
[----:B------:R-:W3:Y:S01]  /*4730*/  LDG.E.U8 R32, desc[UR44][R32.64] ;  /* 0x0000002c20207981 */ /* 0x000ee2000c1e1100 */
[----:B0-----:R-:W-:-:S03]  /*4740*/  IADD3 R36, P2, R152, UR6, RZ ;  /* 0x0000000698247c10 */ /* 0x001fc6000ff5e0ff */
[----:B------:R-:W3:Y:S04]  /*4750*/  LDL R151, [R1+0xa8] ;  /* 0x0000a80001977983 */ /* 0x000ee80000100800 */
[----:B------:R-:W3:Y:S04]  /*4760*/  LDL R153, [R1+0xa0] ;  /* 0x0000a00001997983 */ /* 0x000ee80000100800 */
[----:B------:R-:W3:Y:S01]  /*4770*/  LDL R152, [R1+0xb4] ;  /* 0x0000b40001987983 */ /* 0x000ee20000100800 */
[----:B------:R-:W-:-:S03]  /*4780*/  IADD3.X R31, R150, UR7, RZ, P3, !PT ;  /* 0x00000007961f7c10 */ /* 0x000fc60009ffe4ff */
[----:B------:R-:W3:Y:S04]  /*4790*/  LDL R150, [R1+0xbc] ;  /* 0x0000bc0001967983 */ /* 0x000ee80000100800 */
[----:B------:R0:W3:Y:S01]  /*47a0*/  LDG.E.U8 R30, desc[UR44][R30.64] ;  /* 0x0000002c1e1e7981 */ /* 0x0000e2000c1e1100 */
[----:B--2---:R-:W-:Y:S02]  /*47b0*/  IADD3.X R37, R148, UR7, RZ, P2, !PT ;  /* 0x0000000794257c10 */ /* 0x004fe400097fe4ff */
[----:B------:R-:W0:Y:S03]  /*47c0*/  S2R R148, SR_TID.X ;  /* 0x0000000000947919 */ /* 0x000e260000002100 */
[----:B------:R-:W2:Y:S01]  /*47d0*/  LDG.E.U8 R36, desc[UR44][R36.64] ;  /* 0x0000002c24247981 */ /* 0x000ea2000c1e1100 */
[----:B0-----:R-:W-:-:S04]  /*47e0*/  LOP3.LUT R31, R148, 0x80, RZ, 0xc0, !PT ;  /* 0x00000080941f7812 */ /* 0x001fc800078ec0ff */
[----:B------:R-:W-:-:S04]  /*47f0*/  ISETP.NE.U32.AND P1, PT, R31, RZ, PT ;  /* 0x000000ff1f00720c */ /* 0x000fc80003f25070 */
[----:B------:R-:W-:-:S04]  /*4800*/  SEL R167, RZ, 0x90, !P1 ;  /* 0x00000090ffa77807 */ /* 0x000fc80004800000 */
[----:B------:R-:W-:Y:S01]  /*4810*/  LOP3.LUT R167, R167, 0x7f, R148, 0x78, !PT ;  /* 0x0000007fa7a77812 */ /* 0x000fe200078e7894 */
[----:B------:R-:W-:Y:S03]  /*4820*/  BAR.SYNC.DEFER_BLOCKING 0x0 ;  /* 0x0000000000007b1d */ /* 0x000fe60000010000 */
[C---:B------:R-:W-:Y:S02]  /*4830*/  LOP3.LUT R148, R167.reuse, 0x20, RZ, 0x3c, !PT ;  /* 0x00000020a7947812 */ /* 0x040fe400078e3cff */
[----:B------:R-:W-:Y:S01]  /*4840*/  LOP3.LUT R169, R167, 0x40, RZ, 0x3c, !PT ;  /* 0x00000040a7a97812 */ /* 0x000fe200078e3cff */
[----:B------:R-:W-:Y:S04]  /*4850*/  STS.U8 [R167+UR40], R38 ;  /* 0x00000026a7007988 */ /* 0x000fe80008000028 */
        /* <DEDUP_REMOVED lines=31> */
[----:B----4-:R5:W-:Y:S02]  /*4a50*/  STS.U8 [R169+UR40+0x3a00], R146 ;  /* 0x003a0092a9007988 */ /* 0x010be40008000028 */
[----:B-----5:R-:W-:-:S02]  /*4a60*/  IADD3 R146, P1, R156, UR5, RZ ;  /* 0x000000059c927c10 */ /* 0x020fc4000ff3e0ff */
[----:B------:R-:W-:Y:S02]  /*4a70*/  IADD3 R156, P2, R155, UR5, RZ ;  /* 0x000000059b9c7c10 */ /* 0x000fe4000ff5e0ff */
[----:B------:R-:W4:Y:S01]  /*4a80*/  LDL R155, [R1+0xe4] ;  /* 0x0000e400019b7983 */ /* 0x000f220000100800 */
[----:B------:R-:W-:-:S03]  /*4a90*/  LOP3.LUT R154, R167, 0x60, RZ, 0x3c, !PT ;  /* 0x00000060a79a7812 */ /* 0x000fc600078e3cff */
        /* <DEDUP_REMOVED lines=14> */
[----:B---3--:R-:W-:Y:S04]  /*4b80*/  STS.U8 [R169+UR40+0x3e00], R147 ;  /* 0x003e0093a9007988 */ /* 0x008fe80008000028 */
        /* <DEDUP_REMOVED lines=12> */
[----:B------:R-:W-:Y:S04]  /*4c50*/  STS.U8 [R154+UR40+0x3300], R34 ;  /* 0x003300229a007988 */ /* 0x000fe80008000028 */
[----:B------:R-:W-:Y:S04]  /*4c60*/  STS.U8 [R154+UR40+0x3700], R32 ;  /* 0x003700209a007988 */ /* 0x000fe80008000028 */
[----:B------:R-:W-:Y:S04]  /*4c70*/  STS.U8 [R154+UR40+0x3b00], R30 ;  /* 0x003b001e9a007988 */ /* 0x000fe80008000028 */
[----:B--2---:R1:W-:Y:S01]  /*4c80*/  STS.U8 [R154+UR40+0x3f00], R36 ;  /* 0x003f00249a007988 */ /* 0x0043e20008000028 */
[----:B------:R2:W-:Y:S06]  /*4c90*/  MEMBAR.ALL.CTA ;  /* 0x0000000000007992 */ /* 0x0005ec0000008000 */
[----:B--2---:R-:W2:Y:S01]  /*4ca0*/  FENCE.VIEW.ASYNC.S ;  /* 0x00000000000073c6 */ /* 0x004ea20000000000 */
[----:B------:R-:W-:-:S03]  /*4cb0*/  USHF.R.S32.HI UR7, URZ, 0x1f, UR5 ;  /* 0x0000001f3f077899 */ /* 0x000fc60008011405 */
[----:B0-----:R-:W3:Y:S03]  /*4cc0*/  LDL R149, [R1+0xf8] ;  /* 0x0000f80001957983 */ /* 0x001ee60000100800 */
[----:B------:R-:W-:Y:S02]  /*4cd0*/  IADD3.X R157, R151, UR7, RZ, P2, !PT ;  /* 0x00000007979d7c10 */ /* 0x000fe400097fe4ff */
[----:B------:R-:W-:Y:S01]  /*4ce0*/  IADD3 R150, P2, R150, UR5, RZ ;  /* 0x0000000596967c10 */ /* 0x000fe2000ff5e0ff */
[----:B--2---:R-:W-:Y:S01]  /*4cf0*/  BAR.SYNC.DEFER_BLOCKING 0x0 ;  /* 0x0000000000007b1d */ /* 0x004fe20000010000 */
[----:B------:R-:W-:Y:S02]  /*4d00*/  IADD3.X R147, R153, UR7, RZ, P1, !PT ;  /* 0x0000000799937c10 */ /* 0x000fe40008ffe4ff */
[----:B------:R-:W-:Y:S02]  /*4d10*/  IADD3 R152, P1, R152, UR5, RZ ;  /* 0x0000000598987c10 */ /* 0x000fe4000ff3e0ff */
[----:B------:R-:W-:-:S02]  /*4d20*/  IADD3.X R151, R170, UR7, RZ, P2, !PT ;  /* 0x00000007aa977c10 */ /* 0x000fc400097fe4ff */
[----:B------:R-:W2:Y:S01]  /*4d30*/  LDL R170, [R1+0xfc] ;  /* 0x0000fc0001aa7983 */ /* 0x000ea20000100800 */
[----:B------:R-:W-:Y:S02]  /*4d40*/  IADD3.X R153, R165, UR7, RZ, P1, !PT ;  /* 0x00000007a5997c10 */ /* 0x000fe40008ffe4ff */
[----:B------:R-:W-:-:S04]  /*4d50*/  IADD3 R164, P1, R164, UR5, RZ ;  /* 0x00000005a4a47c10 */ /* 0x000fc8000ff3e0ff */
[----:B------:R-:W-:Y:S02]  /*4d60*/  IADD3.X R165, R166, UR7, RZ, P1, !PT ;  /* 0x00000007a6a57c10 */ /* 0x000fe40008ffe4ff */
[----:B------:R-:W5:Y:S04]  /*4d70*/  LDL R166, [R1+0x110] ;  /* 0x0001100001a67983 */ /* 0x000f680000100800 */
[----:B------:R0:W5:Y:S04]  /*4d80*/  LDG.E.U8 R145, desc[UR44][R152.64] ;  /* 0x0000002c98917981 */ /* 0x000168000c1e1100 */
[----:B------:R-:W5:Y:S04]  /*4d90*/  LDG.E.U8 R147, desc[UR44][R146.64] ;  /* 0x0000002c92937981 */ /* 0x000f68000c1e1100 */
[----:B------:R-:W5:Y:S01]  /*4da0*/  LDG.E.U8 R157, desc[UR44][R156.64] ;  /* 0x0000002c9c9d7981 */ /* 0x000f62000c1e1100 */
[----:B0-----:R-:W-:-:S03]  /*4db0*/  IADD3 R152, P2, R168, UR5, RZ ;  /* 0x00000005a8987c10 */ /* 0x001fc6000ff5e0ff */
[----:B------:R-:W5:Y:S04]  /*4dc0*/  LDL R168, [R1+0x11c] ;  /* 0x00011c0001a87983 */ /* 0x000f680000100800 */
[----:B------:R0:W5:Y:S01]  /*4dd0*/  LDG.E.U8 R146, desc[UR44][R150.64] ;  /* 0x0000002c96927981 */ /* 0x000162000c1e1100 */
[----:B------:R-:W-:Y:S02]  /*4de0*/  IADD3.X R153, R162, UR7, RZ, P2, !PT ;  /* 0x00000007a2997c10 */ /* 0x000fe400097fe4ff */
[----:B------:R-:W-:Y:S01]  /*4df0*/  IADD3 R162, P2, R159, UR5, RZ ;  /* 0x000000059fa27c10 */ /* 0x000fe2000ff5e0ff */
[----:B------:R-:W5:Y:S04]  /*4e00*/  LDG.E.U8 R164, desc[UR44][R164.64] ;  /* 0x0000002ca4a47981 */ /* 0x000f68000c1e1100 */
[----:B------:R4:W5:Y:S01]  /*4e10*/  LDG.E.U8 R159, desc[UR44][R152.64] ;  /* 0x0000002c989f7981 */ /* 0x000962000c1e1100 */
[----:B0-----:R-:W-:-:S04]  /*4e20*/  IADD3 R150, P1, R163, UR5, RZ ;  /* 0x00000005a3967c10 */ /* 0x001fc8000ff3e0ff */
[----:B------:R-:W-:Y:S02]  /*4e30*/  IADD3.X R151, R158, UR7, RZ, P1, !PT ;  /* 0x000000079e977c10 */ /* 0x000fe40008ffe4ff */
[----:B------:R-:W5:Y:S01]  /*4e40*/  LDL R158, [R1+0x100] ;  /* 0x00010000019e7983 */ /* 0x000f620000100800 */
[----:B------:R-:W-:-:S03]  /*4e50*/  IADD3.X R163, R161, UR7, RZ, P2, !PT ;  /* 0x00000007a1a37c10 */ /* 0x000fc600097fe4ff */
[----:B------:R-:W5:Y:S04]  /*4e60*/  LDG.E.U8 R151, desc[UR44][R150.64] ;  /* 0x0000002c96977981 */ /* 0x000f68000c1e1100 */
[----:B------:R0:W5:Y:S04]  /*4e70*/  LDG.E.U8 R156, desc[UR44][R162.64] ;  /* 0x0000002ca29c7981 */ /* 0x000168000c1e1100 */
[----:B------:R-:W5:Y:S01]  /*4e80*/  LDL R150, [R1+0x118] ;  /* 0x0001180001967983 */ /* 0x000f620000100800 */
[----:B----4-:R-:W-:-:S03]  /*4e90*/  IADD3 R152, P1, R155, UR5, RZ ;  /* 0x000000059b987c10 */ /* 0x010fc6000ff3e0ff */
[----:B------:R-:W4:Y:S01]  /*4ea0*/  LDL R155, [R1+0x108] ;  /* 0x00010800019b7983 */ /* 0x000f220000100800 */
[----:B------:R-:W-:Y:S02]  /*4eb0*/  IADD3.X R153, R176, UR7, RZ, P1, !PT ;  /* 0x00000007b0997c10 */ /* 0x000fe40008ffe4ff */
[----:B0-----:R-:W-:Y:S01]  /*4ec0*/  IADD3 R162, P1, R173, UR5, RZ ;  /* 0x00000005ada27c10 */ /* 0x001fe2000ff3e0ff */
[----:B------:R-:W4:Y:S04]  /*4ed0*/  LDL R176, [R1+0x134] ;  /* 0x0001340001b07983 */ /* 0x000f280000100800 */
[----:B------:R-:W4:Y:S01]  /*4ee0*/  LDL R173, [R1+0x124] ;  /* 0x0001240001ad7983 */ /* 0x000f220000100800 */
[----:B------:R-:W-:Y:S02]  /*4ef0*/  IADD3 R160, P2, R160, UR5, RZ ;  /* 0x00000005a0a07c10 */ /* 0x000fe4000ff5e0ff */
[----:B------:R-:W-:Y:S01]  /*4f00*/  IADD3.X R163, R172, UR7, RZ, P1, !PT ;  /* 0x00000007aca37c10 */ /* 0x000fe20008ffe4ff */
[----:B------:R0:W4:Y:S01]  /*4f10*/  LDG.E.U8 R165, desc[UR44][R152.64] ;  /* 0x0000002c98a57981 */ /* 0x000122000c1e1100 */
[----:B------:R-:W-:-:S03]  /*4f20*/  IADD3.X R161, R171, UR7, RZ, P2, !PT ;  /* 0x00000007aba17c10 */ /* 0x000fc600097fe4ff */
[----:B------:R-:W4:Y:S04]  /*4f30*/  LDL R172, [R1+0x12c] ;  /* 0x00012c0001ac7983 */ /* 0x000f280000100800 */
[----:B------:R-:W4:Y:S01]  /*4f40*/  LDG.E.U8 R160, desc[UR44][R160.64] ;  /* 0x0000002ca0a07981 */ /* 0x000f22000c1e1100 */
[----:B0-----:R-:W-:-:S03]  /*4f50*/  IADD3 R152, P1, R175, UR5, RZ ;  /* 0x00000005af987c10 */ /* 0x001fc6000ff3e0ff */
[----:B------:R-:W4:Y:S01]  /*4f60*/  LDL R175, [R1+0x128] ;  /* 0x0001280001af7983 */ /* 0x000f220000100800 */
[----:B--2---:R-:W-:-:S04]  /*4f70*/  IADD3 R170, P2, R170, UR5, RZ ;  /* 0x00000005aaaa7c10 */ /* 0x004fc8000ff5e0ff */
[----:B---3--:R-:W-:Y:S02]  /*4f80*/  IADD3.X R171, R149, UR7, RZ, P2, !PT ;  /* 0x0000000795ab7c10 */ /* 0x008fe400097fe4ff */
[----:B------:R0:W2:Y:S02]  /*4f90*/  LDG.E.U8 R149, desc[UR44][R162.64] ;  /* 0x0000002ca2957981 */ /* 0x0000a4000c1e1100 */
[----:B0-----:R-:W-:Y:S02]  /*4fa0*/  IADD3 R162, P2, R174, UR5, RZ ;  /* 0x00000005aea27c10 */ /* 0x001fe4000ff5e0ff */
[----:B------:R-:W3:Y:S01]  /*4fb0*/  LDL R174, [R1+0x13c] ;  /* 0x00013c0001ae7983 */ /* 0x000ee20000100800 */
[----:B-----5:R-:W-:-:S03]  /*4fc0*/  IADD3.X R153, R158, UR7, RZ, P1, !PT ;  /* 0x000000079e997c10 */ /* 0x020fc60008ffe4ff */
[----:B------:R0:W5:Y:S02]  /*4fd0*/  LDG.E.U8 R158, desc[UR44][R170.64] ;  /* 0x0000002caa9e7981 */ /* 0x000164000c1e1100 */
[----:B0-----:R-:W-:Y:S02]  /*4fe0*/  IADD3 R170, P1, R177, UR5, RZ ;  /* 0x00000005b1aa7c10 */ /* 0x001fe4000ff3e0ff */
[----:B------:R-:W2:Y:S02]  /*4ff0*/  LDL R177, [R1+0x1c0] ;  /* 0x0001c00001b17983 */ /* 0x000ea40000100800 */
[----:B------:R-:W-:Y:S02]  /*5000*/  IADD3.X R171, R166, UR7, RZ, P1, !PT ;  /* 0x00000007a6ab7c10 */ /* 0x000fe40008ffe4ff */
[----:B------:R-:W5:Y:S01]  /*5010*/  LDL R166, [R1+0x160] ;  /* 0x0001600001a67983 */ /* 0x000f620000100800 */
[----:B----4-:R-:W-:-:S03]  /*5020*/  IADD3.X R163, R155, UR7, RZ, P2, !PT ;  /* 0x000000079ba37c10 */ /* 0x010fc600097fe4ff */
[----:B------:R0:W4:Y:S04]  /*5030*/  LDG.E.U8 R155, desc[UR44][R152.64] ;  /* 0x0000002c989b7981 */ /* 0x000128000c1e1100 */
[----:B------:R1:W4:Y:S01]  /*5040*/  LDG.E.U8 R161, desc[UR44][R162.64] ;  /* 0x0000002ca2a17981 */ /* 0x000322000c1e1100 */
[----:B0-----:R-:W-:-:S03]  /*5050*/  IADD3 R152, P2, R168, UR5, RZ ;  /* 0x00000005a8987c10 */ /* 0x001fc6000ff5e0ff */
[----:B------:R-:W2:Y:S01]  /*5060*/  LDL R168, [R1+0x140] ;  /* 0x0001400001a87983 */ /* 0x000ea20000100800 */
[----:B-1----:R-:W-:Y:S02]  /*5070*/  IADD3 R162, P1, R173, UR5, RZ ;  /* 0x00000005ada27c10 */ /* 0x002fe4000ff3e0ff */
[----:B------:R-:W-:Y:S02]  /*5080*/  IADD3.X R153, R150, UR7, RZ, P2, !PT ;  /* 0x0000000796997c10 */ /* 0x000fe400097fe4ff */
[----:B------:R0:W4:Y:S01]  /*5090*/  LDG.E.U8 R150, desc[UR44][R170.64] ;  /* 0x0000002caa967981 */ /* 0x000122000c1e1100 */
[----:B------:R-:W-:-:S03]  /*50a0*/  IADD3.X R163, R192, UR7, RZ, P1, !PT ;  /* 0x00000007c0a37c10 */ /* 0x000fc60008ffe4ff */
[----:B------:R-:W4:Y:S01]  /*50b0*/  LDL R192, [R1+0x1e0] ;  /* 0x0001e00001c07983 */ /* 0x000f220000100800 */
[----:B------:R-:W-:-:S03]  /*50c0*/  IADD3 R172, P2, R172, UR5, RZ ;  /* 0x00000005acac7c10 */ /* 0x000fc6000ff5e0ff */
[----:B------:R-:W4:Y:S01]  /*50d0*/  LDG.E.U8 R163, desc[UR44][R162.64] ;  /* 0x0000002ca2a37981 */ /* 0x000f22000c1e1100 */
[----:B0-----:R-:W-:-:S03]  /*50e0*/  IADD3 R170, P1, R176, UR5, RZ ;  /* 0x00000005b0aa7c10 */ /* 0x001fc6000ff3e0ff */
[----:B------:R-:W4:Y:S01]  /*50f0*/  LDL R176, [R1+0x1e4] ;  /* 0x0001e40001b07983 */ /* 0x000f220000100800 */
[----:B------:R-:W-:-:S03]  /*5100*/  IADD3.X R171, R190, UR7, RZ, P1, !PT ;  /* 0x00000007beab7c10 */ /* 0x000fc60008ffe4ff */
[----:B------:R-:W4:Y:S01]  /*5110*/  LDL R190, [R1+0x204] ;  /* 0x0002040001be7983 */ /* 0x000f220000100800 */
[----:B------:R-:W-:-:S03]  /*5120*/  IADD3.X R173, R175, UR7, RZ, P2, !PT ;  /* 0x00000007afad7c10 */ /* 0x000fc600097fe4ff */
[----:B------:R-:W4:Y:S04]  /*5130*/  LDG.E.U8 R153, desc[UR44][R152.64] ;  /* 0x0000002c98997981 */ /* 0x000f28000c1e1100 */
[----:B------:R0:W4:Y:S04]  /*5140*/  LDG.E.U8 R162, desc[UR44][R172.64] ;  /* 0x0000002caca27981 */ /* 0x000128000c1e1100 */
[----:B------:R1:W4:Y:S01]  /*5150*/  LDG.E.U8 R152, desc[UR44][R170.64] ;  /* 0x0000002caa987981 */ /* 0x000322000c1e1100 */
[----:B0-----:R-:W-:-:S03]  /*5160*/  IADD3 R172, P1, R194, UR5, RZ ;  /* 0x00000005c2ac7c10 */ /* 0x001fc6000ff3e0ff */
[----:B------:R-:W4:Y:S01]  /*5170*/  LDL R194, [R1+0x224] ;  /* 0x0002240001c27983 */ /* 0x000f220000100800 */
[----:B------:R-:W-:Y:S02]  /*5180*/  IADD3 R178, P3, R178, UR5, RZ ;  /* 0x00000005b2b27c10 */ /* 0x000fe4000ff7e0ff */
[----:B---3--:R-:W-:-:S04]  /*5190*/  IADD3 R174, P2, R174, UR5, RZ ;  /* 0x00000005aeae7c10 */ /* 0x008fc8000ff5e0ff */
[----:B------:R-:W-:Y:S02]  /*51a0*/  IADD3.X R175, R184, UR7, RZ, P2, !PT ;  /* 0x00000007b8af7c10 */ /* 0x000fe400097fe4ff */
[----:B-1----:R-:W-:Y:S01]  /*51b0*/  IADD3 R170, P2, R182, UR5, RZ ;  /* 0x00000005b6aa7c10 */ /* 0x002fe2000ff5e0ff */
[----:B------:R-:W3:Y:S04]  /*51c0*/  LDL R184, [R1+0x220] ;  /* 0x0002200001b87983 */ /* 0x000ee80000100800 */
[----:B------:R-:W3:Y:S01]  /*51d0*/  LDL R182, [R1+0x200] ;  /* 0x0002000001b67983 */ /* 0x000ee20000100800 */
[----:B-----5:R-:W-:-:S05]  /*51e0*/  IADD3.X R171, R166, UR7, RZ, P2, !PT ;  /* 0x00000007a6ab7c10 */ /* 0x020fca00097fe4ff */
[----:B------:R-:W5:Y:S01]  /*51f0*/  LDG.E.U8 R170, desc[UR44][R170.64] ;  /* 0x0000002caaaa7981 */ /* 0x000f62000c1e1100 */
[----:B--2---:R-:W-:-:S03]  /*5200*/  IADD3.X R173, R168, UR7, RZ, P1, !PT ;  /* 0x00000007a8ad7c10 */ /* 0x004fc60008ffe4ff */
[----:B------:R0:W2:Y:S04]  /*5210*/  LDG.E.U8 R168, desc[UR44][R174.64] ;  /* 0x0000002caea87981 */ /* 0x0000a8000c1e1100 */
[----:B------:R1:W5:Y:S01]  /*5220*/  LDG.E.U8 R166, desc[UR44][R172.64] ;  /* 0x0000002caca67981 */ /* 0x000362000c1e1100 */
[----:B0-----:R-:W-:Y:S02]  /*5230*/  IADD3 R174, P1, R179, UR5, RZ ;  /* 0x00000005b3ae7c10 */ /* 0x001fe4000ff3e0ff */
[----:B------:R-:W-:Y:S02]  /*5240*/  IADD3.X R179, R186, UR7, RZ, P3, !PT ;  /* 0x00000007bab37c10 */ /* 0x000fe40009ffe4ff */
[----:B------:R-:W2:Y:S01]  /*5250*/  LDL R186, [R1+0x240] ;  /* 0x0002400001ba7983 */ /* 0x000ea20000100800 */
[----:B------:R-:W-:-:S03]  /*5260*/  IADD3.X R175, R188, UR7, RZ, P1, !PT ;  /* 0x00000007bcaf7c10 */ /* 0x000fc60008ffe4ff */
[----:B------:R-:W5:Y:S01]  /*5270*/  LDL R188, [R1+0x260] ;  /* 0x0002600001bc7983 */ /* 0x000f620000100800 */
[----:B-1----:R-:W-:Y:S02]  /*5280*/  IADD3 R172, P2, R196, UR5, RZ ;  /* 0x00000005c4ac7c10 */ /* 0x002fe4000ff5e0ff */
[----:B----4-:R-:W-:Y:S01]  /*5290*/  IADD3 R176, P1, R176, UR5, RZ ;  /* 0x00000005b0b07c10 */ /* 0x010fe2000ff3e0ff */
[----:B------:R0:W4:Y:S01]  /*52a0*/  LDG.E.U8 R171, desc[UR44][R174.64] ;  /* 0x0000002caeab7981 */ /* 0x000122000c1e1100 */
[----:B------:R-:W-:Y:S02]  /*52b0*/  IADD3.X R173, R177, UR7, RZ, P2, !PT ;  /* 0x00000007b1ad7c10 */ /* 0x000fe400097fe4ff */
[----:B------:R-:W-:Y:S01]  /*52c0*/  IADD3.X R177, R192, UR7, RZ, P1, !PT ;  /* 0x00000007c0b17c10 */ /* 0x000fe20008ffe4ff */
[----:B------:R-:W4:Y:S04]  /*52d0*/  LDG.E.U8 R178, desc[UR44][R178.64] ;  /* 0x0000002cb2b27981 */ /* 0x000f28000c1e1100 */
[----:B------:R-:W4:Y:S01]  /*52e0*/  LDL R192, [R1+0x148] ;  /* 0x0001480001c07983 */ /* 0x000f220000100800 */
[----:B0-----:R-:W-:-:S03]  /*52f0*/  IADD3 R174, P2, R190, UR5, RZ ;  /* 0x00000005beae7c10 */ /* 0x001fc6000ff5e0ff */
[----:B------:R-:W4:Y:S04]  /*5300*/  LDL R190, [R1+0x280] ;  /* 0x0002800001be7983 */ /* 0x000f280000100800 */
[----:B------:R0:W4:Y:S04]  /*5310*/  LDG.E.U8 R179, desc[UR44][R172.64] ;  /* 0x0000002cacb37981 */ /* 0x000128000c1e1100 */
[----:B------:R-:W4:Y:S01]  /*5320*/  LDL R196, [R1+0x158] ;  /* 0x0001580001c47983 */ /* 0x000f220000100800 */
[----:B0-----:R-:W-:-:S03]  /*5330*/  IADD3 R172, P1, R194, UR5, RZ ;  /* 0x00000005c2ac7c10 */ /* 0x001fc6000ff3e0ff */
[----:B------:R-:W4:Y:S01]  /*5340*/  LDL R194, [R1+0x150] ;  /* 0x0001500001c27983 */ /* 0x000f220000100800 */
[----:B---3--:R-:W-:Y:S02]  /*5350*/  IADD3.X R173, R184, UR7, RZ, P1, !PT ;  /* 0x00000007b8ad7c10 */ /* 0x008fe40008ffe4ff */
[----:B------:R-:W-:Y:S02]  /*5360*/  IADD3.X R175, R182, UR7, RZ, P2, !PT ;  /* 0x00000007b6af7c10 */ /* 0x000fe400097fe4ff */
[----:B------:R0:W3:Y:S04]  /*5370*/  LDG.E.U8 R182, desc[UR44][R176.64] ;  /* 0x0000002cb0b67981 */ /* 0x0000e8000c1e1100 */
[----:B------:R1:W3:Y:S01]  /*5380*/  LDG.E.U8 R184, desc[UR44][R174.64] ;  /* 0x0000002caeb87981 */ /* 0x0002e2000c1e1100 */
[----:B0-----:R-:W-:-:S03]  /*5390*/  IADD3 R176, P2, R198, UR5, RZ ;  /* 0x00000005c6b07c10 */ /* 0x001fc6000ff5e0ff */
[----:B------:R-:W3:Y:S01]  /*53a0*/  LDL R198, [R1+0x168] ;  /* 0x0001680001c67983 */ /* 0x000ee20000100800 */
[----:B-1----:R-:W-:-:S03]  /*53b0*/  IADD3 R174, P1, R200, UR5, RZ ;  /* 0x00000005c8ae7c10 */ /* 0x002fc6000ff3e0ff */
[----:B------:R-:W3:Y:S01]  /*53c0*/  LDL R200, [R1+0x170] ;  /* 0x0001700001c87983 */ /* 0x000ee20000100800 */
[----:B--2---:R-:W-:-:S03]  /*53d0*/  IADD3.X R177, R186, UR7, RZ, P2, !PT ;  /* 0x00000007bab17c10 */ /* 0x004fc600097fe4ff */
[----:B------:R0:W2:Y:S02]  /*53e0*/  LDG.E.U8 R186, desc[UR44][R172.64] ;  /* 0x0000002cacba7981 */ /* 0x0000a4000c1e1100 */
[----:B0-----:R-:W-:Y:S02]  /*53f0*/  IADD3 R172, P2, R202, UR5, RZ ;  /* 0x00000005caac7c10 */ /* 0x001fe4000ff5e0ff */
[----:B------:R-:W2:Y:S01]  /*5400*/  LDL R202, [R1+0x178] ;  /* 0x0001780001ca7983 */ /* 0x000ea20000100800 */
[----:B-----5:R-:W-:-:S03]  /*5410*/  IADD3.X R175, R188, UR7, RZ, P1, !PT ;  /* 0x00000007bcaf7c10 */ /* 0x020fc60008ffe4ff */
[----:B------:R0:W5:Y:S01]  /*5420*/  LDG.E.U8 R188, desc[UR44][R176.64] ;  /* 0x0000002cb0bc7981 */ /* 0x000162000c1e1100 */
[----:B----4-:R-:W-:-:S03]  /*5430*/  IADD3.X R173, R190, UR7, RZ, P2, !PT ;  /* 0x00000007bead7c10 */ /* 0x010fc600097fe4ff */
[----:B------:R1:W4:Y:S01]  /*5440*/  LDG.E.U8 R190, desc[UR44][R174.64] ;  /* 0x0000002caebe7981 */ /* 0x000322000c1e1100 */
[----:B0-----:R-:W-:-:S03]  /*5450*/  IADD3 R176, P1, R204, UR5, RZ ;  /* 0x00000005ccb07c10 */ /* 0x001fc6000ff3e0ff */
[----:B------:R-:W5:Y:S01]  /*5460*/  LDL R204, [R1+0x188] ;  /* 0x0001880001cc7983 */ /* 0x000f620000100800 */
[----:B-1----:R-:W-:Y:S02]  /*5470*/  IADD3 R174, P2, R206, UR5, RZ ;  /* 0x00000005ceae7c10 */ /* 0x002fe4000ff5e0ff */
[----:B------:R-:W-:Y:S01]  /*5480*/  IADD3.X R177, R192, UR7, RZ, P1, !PT ;  /* 0x00000007c0b17c10 */ /* 0x000fe20008ffe4ff */
[----:B------:R-:W4:Y:S04]  /*5490*/  LDL R206, [R1+0x190] ;  /* 0x0001900001ce7983 */ /* 0x000f280000100800 */
[----:B------:R0:W4:Y:S02]  /*54a0*/  LDG.E.U8 R192, desc[UR44][R172.64] ;  /* 0x0000002cacc07981 */ /* 0x000124000c1e1100 */
[----:B0-----:R-:W-:-:S02]  /*54b0*/  IADD3 R172, P1, R218, UR5, RZ ;  /* 0x00000005daac7c10 */ /* 0x001fc4000ff3e0ff */
[----:B------:R-:W4:Y:S01]  /*54c0*/  LDL R218, [R1+0x1ac] ;  /* 0x0001ac0001da7983 */ /* 0x000f220000100800 */
[----:B------:R-:W-:-:S03]  /*54d0*/  IADD3.X R175, R194, UR7, RZ, P2, !PT ;  /* 0x00000007c2af7c10 */ /* 0x000fc600097fe4ff */
[----:B------:R0:W4:Y:S01]  /*54e0*/  LDG.E.U8 R194, desc[UR44][R176.64] ;  /* 0x0000002cb0c27981 */ /* 0x000122000c1e1100 */
[----:B------:R-:W-:-:S03]  /*54f0*/  IADD3.X R173, R196, UR7, RZ, P1, !PT ;  /* 0x00000007c4ad7c10 */ /* 0x000fc60008ffe4ff */
[----:B------:R1:W4:Y:S01]  /*5500*/  LDG.E.U8 R196, desc[UR44][R174.64] ;  /* 0x0000002caec47981 */ /* 0x000322000c1e1100 */
[----:B0-----:R-:W-:-:S03]  /*5510*/  IADD3 R176, P2, R208, UR5, RZ ;  /* 0x00000005d0b07c10 */ /* 0x001fc6000ff5e0ff */
[----:B------:R-:W4:Y:S01]  /*5520*/  LDL R208, [R1+0x198] ;  /* 0x0001980001d07983 */ /* 0x000f220000100800 */
[----:B-1----:R-:W-:-:S03]  /*5530*/  IADD3 R174, P1, R210, UR5, RZ ;  /* 0x00000005d2ae7c10 */ /* 0x002fc6000ff3e0ff */
[----:B------:R-:W4:Y:S01]  /*5540*/  LDL R210, [R1+0x1a8] ;  /* 0x0001a80001d27983 */ /* 0x000f220000100800 */
[----:B---3--:R-:W-:-:S03]  /*5550*/  IADD3.X R177, R198, UR7, RZ, P2, !PT ;  /* 0x00000007c6b17c10 */ /* 0x008fc600097fe4ff */
[----:B------:R0:W3:Y:S01]  /*5560*/  LDG.E.U8 R198, desc[UR44][R172.64] ;  /* 0x0000002cacc67981 */ /* 0x0000e2000c1e1100 */
[----:B------:R-:W-:-:S03]  /*5570*/  IADD3.X R175, R200, UR7, RZ, P1, !PT ;  /* 0x00000007c8af7c10 */ /* 0x000fc60008ffe4ff */
        /* <DEDUP_REMOVED lines=10> */
[----:B------:R0:W5:Y:S02]  /*5620*/  LDG.E.U8 R204, desc[UR44][R172.64] ;  /* 0x0000002caccc7981 */ /* 0x000164000c1e1100 */
[----:B0-----:R-:W-:Y:S02]  /*5630*/  IADD3 R172, P1, R216, UR5, RZ ;  /* 0x00000005d8ac7c10 */ /* 0x001fe4000ff3e0ff */
[----:B------:R-:W5:Y:S01]  /*5640*/  LDL R216, [R1+0x1d0] ;  /* 0x0001d00001d87983 */ /* 0x000f620000100800 */
[----:B----4-:R-:W-:-:S03]  /*5650*/  IADD3.X R175, R206, UR7, RZ, P2, !PT ;  /* 0x00000007ceaf7c10 */ /* 0x010fc600097fe4ff */
[----:B------:R0:W4:Y:S02]  /*5660*/  LDG.E.U8 R206, desc[UR44][R176.64] ;  /* 0x0000002cb0ce7981 */ /* 0x000124000c1e1100 */
[----:B0-----:R-:W-:Y:S02]  /*5670*/  IADD3 R176, P2, R218, UR5, RZ ;  /* 0x00000005dab07c10 */ /* 0x001fe4000ff5e0ff */
[----:B------:R-:W4:Y:S01]  /*5680*/  LDL R218, [R1+0x1d8] ;  /* 0x0001d80001da7983 */ /* 0x000f220000100800 */
[----:B------:R-:W-:-:S03]  /*5690*/  IADD3.X R173, R208, UR7, RZ, P1, !PT ;  /* 0x00000007d0ad7c10 */ /* 0x000fc60008ffe4ff */
[----:B------:R-:W4:Y:S01]  /*56a0*/  LDG.E.U8 R208, desc[UR44][R174.64] ;  /* 0x0000002caed07981 */ /* 0x000f22000c1e1100 */
[----:B------:R-:W-:-:S03]  /*56b0*/  IADD3.X R177, R210, UR7, RZ, P2, !PT ;  /* 0x00000007d2b17c10 */ /* 0x000fc600097fe4ff */
[----:B------:R0:W4:Y:S04]  /*56c0*/  LDG.E.U8 R210, desc[UR44][R172.64] ;  /* 0x0000002cacd27981 */ /* 0x000128000c1e1100 */
[----:B------:R-:W4:Y:S01]  /*56d0*/  LDG.E.U8 R176, desc[UR44][R176.64] ;  /* 0x0000002cb0b07981 */ /* 0x000f22000c1e1100 */
[----:B0-----:R-:W-:-:S03]  /*56e0*/  IADD3 R172, P1, R230, UR5, RZ ;  /* 0x00000005e6ac7c10 */ /* 0x001fc6000ff3e0ff */
[----:B------:R-:W4:Y:S01]  /*56f0*/  LDL R230, [R1+0x1fc] ;  /* 0x0001fc0001e67983 */ /* 0x000f220000100800 */
[----:B------:R-:W-:-:S03]  /*5700*/  IADD3.X R173, R228, UR7, RZ, P1, !PT ;  /* 0x00000007e4ad7c10 */ /* 0x000fc60008ffe4ff */
[----:B------:R-:W4:Y:S04]  /*5710*/  LDL R228, [R1+0x1f4] ;  /* 0x0001f40001e47983 */ /* 0x000f280000100800 */
[----:B------:R0:W4:Y:S01]  /*5720*/  LDG.E.U8 R177, desc[UR44][R172.64] ;  /* 0x0000002cacb17981 */ /* 0x000122000c1e1100 */
[----:B---3--:R-:W-:-:S03]  /*5730*/  IADD3 R174, P2, R220, UR5, RZ ;  /* 0x00000005dcae7c10 */ /* 0x008fc6000ff5e0ff */
[----:B------:R-:W3:Y:S01]  /*5740*/  LDL R220, [R1+0x1e8] ;  /* 0x0001e80001dc7983 */ /* 0x000ee20000100800 */
[----:B0-----:R-:W-:-:S03]  /*5750*/  IADD3 R172, P1, R224, UR5, RZ ;  /* 0x00000005e0ac7c10 */ /* 0x001fc6000ff3e0ff */
[----:B------:R-:W3:Y:S01]  /*5760*/  LDL R224, [R1+0x1f8] ;  /* 0x0001f80001e07983 */ /* 0x000ee20000100800 */
[----:B------:R-:W-:-:S03]  /*5770*/  IADD3.X R173, R232, UR7, RZ, P1, !PT ;  /* 0x00000007e8ad7c10 */ /* 0x000fc60008ffe4ff */
[----:B------:R-:W3:Y:S01]  /*5780*/  LDL R232, [R1+0x20c] ;  /* 0x00020c0001e87983 */ /* 0x000ee20000100800 */
[----:B--2---:R-:W-:-:S03]  /*5790*/  IADD3.X R175, R222, UR7, RZ, P2, !PT ;  /* 0x00000007deaf7c10 */ /* 0x004fc600097fe4ff */
[----:B------:R-:W2:Y:S04]  /*57a0*/  LDL R222, [R1+0x1f0] ;  /* 0x0001f00001de7983 */ /* 0x000ea80000100800 */
[----:B------:R-:W2:Y:S04]  /*57b0*/  LDG.E.U8 R174, desc[UR44][R174.64] ;  /* 0x0000002caeae7981 */ /* 0x000ea8000c1e1100 */
[----:B------:R0:W2:Y:S02]  /*57c0*/  LDG.E.U8 R175, desc[UR44][R172.64] ;  /* 0x0000002cacaf7981 */ /* 0x0000a4000c1e1100 */
[----:B0-----:R-:W-:-:S02]  /*57d0*/  IADD3 R172, P1, R226, UR5, RZ ;  /* 0x00000005e2ac7c10 */ /* 0x001fc4000ff3e0ff */
[----:B------:R-:W2:Y:S02]  /*57e0*/  LDL R226, [R1+0x208] ;  /* 0x0002080001e27983 */ /* 0x000ea40000100800 */
[----:B-----5:R-:W-:-:S05]  /*57f0*/  IADD3.X R173, R216, UR7, RZ, P1, !PT ;  /* 0x00000007d8ad7c10 */ /* 0x020fca0008ffe4ff */
[----:B------:R0:W5:Y:S02]  /*5800*/  LDG.E.U8 R216, desc[UR44][R172.64] ;  /* 0x0000002cacd87981 */ /* 0x000164000c1e1100 */
[----:B0-----:R-:W-:Y:S02]  /*5810*/  IADD3 R172, P1, R236, UR5, RZ ;  /* 0x00000005ecac7c10 */ /* 0x001fe4000ff3e0ff */
[----:B------:R-:W5:Y:S02]  /*5820*/  LDL R236, [R1+0x238] ;  /* 0x0002380001ec7983 */ /* 0x000f640000100800 */
[----:B----4-:R-:W-:-:S05]  /*5830*/  IADD3.X R173, R218, UR7, RZ, P1, !PT ;  /* 0x00000007daad7c10 */ /* 0x010fca0008ffe4ff */
[----:B------:R0:W4:Y:S02]  /*5840*/  LDG.E.U8 R218, desc[UR44][R172.64] ;  /* 0x0000002cacda7981 */ /* 0x000124000c1e1100 */
[----:B0-----:R-:W-:Y:S02]  /*5850*/  IADD3 R172, P1, R234, UR5, RZ ;  /* 0x00000005eaac7c10 */ /* 0x001fe4000ff3e0ff */
[----:B------:R-:W5:Y:S02]  /*5860*/  LDL R234, [R1+0x214] ;  /* 0x0002140001ea7983 */ /* 0x000f640000100800 */
[----:B---3--:R-:W-:-:S05]  /*5870*/  IADD3.X R173, R220, UR7, RZ, P1, !PT ;  /* 0x00000007dcad7c10 */ /* 0x008fca0008ffe4ff */
[----:B------:R0:W3:Y:S02]  /*5880*/  LDG.E.U8 R220, desc[UR44][R172.64] ;  /* 0x0000002cacdc7981 */ /* 0x0000e4000c1e1100 */
[----:B0-----:R-:W-:Y:S02]  /*5890*/  IADD3 R172, P1, R228, UR5, RZ ;  /* 0x00000005e4ac7c10 */ /* 0x001fe4000ff3e0ff */
[----:B------:R-:W4:Y:S02]  /*58a0*/  LDL R228, [R1+0x210] ;  /* 0x0002100001e47983 */ /* 0x000f240000100800 */
[----:B--2---:R-:W-:-:S05]  /*58b0*/  IADD3.X R173, R222, UR7, RZ, P1, !PT ;  /* 0x00000007dead7c10 */ /* 0x004fca0008ffe4ff */
[----:B------:R0:W2:Y:S02]  /*58c0*/  LDG.E.U8 R222, desc[UR44][R172.64] ;  /* 0x0000002cacde7981 */ /* 0x0000a4000c1e1100 */
[----:B0-----:R-:W-:Y:S02]  /*58d0*/  IADD3 R172, P1, R230, UR5, RZ ;  /* 0x00000005e6ac7c10 */ /* 0x001fe4000ff3e0ff */
[----:B------:R-:W3:Y:S02]  /*58e0*/  LDL R230, [R1+0x218] ;  /* 0x0002180001e67983 */ /* 0x000ee40000100800 */
[----:B------:R-:W-:-:S05]  /*58f0*/  IADD3.X R173, R224, UR7, RZ, P1, !PT ;  /* 0x00000007e0ad7c10 */ /* 0x000fca0008ffe4ff */
[----:B------:R0:W2:Y:S02]  /*5900*/  LDG.E.U8 R224, desc[UR44][R172.64] ;  /* 0x0000002cace07981 */ /* 0x0000a4000c1e1100 */
[----:B0-----:R-:W-:Y:S02]  /*5910*/  IADD3 R172, P1, R232, UR5, RZ ;  /* 0x00000005e8ac7c10 */ /* 0x001fe4000ff3e0ff */
[----:B------:R-:W2:Y:S02]  /*5920*/  LDL R232, [R1+0x228] ;  /* 0x0002280001e87983 */ /* 0x000ea40000100800 */
[----:B------:R-:W-:-:S05]  /*5930*/  IADD3.X R173, R226, UR7, RZ, P1, !PT ;  /* 0x00000007e2ad7c10 */ /* 0x000fca0008ffe4ff */
[----:B------:R5:W2:Y:S02]  /*5940*/  LDG.E.U8 R226, desc[UR44][R172.64] ;  /* 0x0000002cace27981 */ /* 0x000aa4000c1e1100 */
[----:B-----5:R-:W-:Y:S02]  /*5950*/  IADD3 R172, P1, R234, UR5, RZ ;  /* 0x00000005eaac7c10 */ /* 0x020fe4000ff3e0ff */
[----:B------:R-:W5:Y:S02]  /*5960*/  LDL R234, [R1+0x230] ;  /* 0x0002300001ea7983 */ /* 0x000f640000100800 */
[----:B----4-:R-:W-:-:S05]  /*5970*/  IADD3.X R173, R228, UR7, RZ, P1, !PT ;  /* 0x00000007e4ad7c10 */ /* 0x010fca0008ffe4ff */
[----:B------:R0:W4:Y:S02]  /*5980*/  LDG.E.U8 R228, desc[UR44][R172.64] ;  /* 0x0000002cace47981 */ /* 0x000124000c1e1100 */
[----:B0-----:R-:W-:Y:S02]  /*5990*/  IADD3 R172, P1, R238, UR5, RZ ;  /* 0x00000005eeac7c10 */ /* 0x001fe4000ff3e0ff */
[----:B------:R-:W4:Y:S02]  /*59a0*/  LDL R238, [R1+0x248] ;  /* 0x0002480001ee7983 */ /* 0x000f240000100800 */
[----:B---3--:R-:W-:-:S05]  /*59b0*/  IADD3.X R173, R230, UR7, RZ, P1, !PT ;  /* 0x00000007e6ad7c10 */ /* 0x008fca0008ffe4ff */
[----:B------:R0:W3:Y:S02]  /*59c0*/  LDG.E.U8 R230, desc[UR44][R172.64] ;  /* 0x0000002cace67981 */ /* 0x0000e4000c1e1100 */
[----:B0-----:R-:W-:Y:S02]  /*59d0*/  IADD3 R172, P1, R240, UR5, RZ ;  /* 0x00000005f0ac7c10 */ /* 0x001fe4000ff3e0ff */
[----:B------:R-:W3:Y:S02]  /*59e0*/  LDL R240, [R1+0x250] ;  /* 0x0002500001f07983 */ /* 0x000ee40000100800 */
[----:B--2---:R-:W-:-:S05]  /*59f0*/  IADD3.X R173, R232, UR7, RZ, P1, !PT ;  /* 0x00000007e8ad7c10 */ /* 0x004fca0008ffe4ff */
[----:B------:R0:W2:Y:S02]  /*5a00*/  LDG.E.U8 R232, desc[UR44][R172.64] ;  /* 0x0000002cace87981 */ /* 0x0000a4000c1e1100 */
[----:B0-----:R-:W-:Y:S02]  /*5a10*/  IADD3 R172, P1, R244, UR5, RZ ;  /* 0x00000005f4ac7c10 */ /* 0x001fe4000ff3e0ff */
[----:B------:R-:W2:Y:S02]  /*5a20*/  LDL R244, [R1+0x268] ;  /* 0x0002680001f47983 */ /* 0x000ea40000100800 */
[----:B-----5:R-:W-:-:S05]  /*5a30*/  IADD3.X R173, R234, UR7, RZ, P1, !PT ;  /* 0x00000007eaad7c10 */ /* 0x020fca0008ffe4ff */
[----:B------:R0:W5:Y:S02]  /*5a40*/  LDG.E.U8 R234, desc[UR44][R172.64] ;  /* 0x0000002cacea7981 */ /* 0x000164000c1e1100 */
[----:B0-----:R-:W-:Y:S02]  /*5a50*/  IADD3 R172, P1, R242, UR5, RZ ;  /* 0x00000005f2ac7c10 */ /* 0x001fe4000ff3e0ff */
[----:B------:R-:W2:Y:S02]  /*5a60*/  LDL R242, [R1+0x258] ;  /* 0x0002580001f27983 */ /* 0x000ea40000100800 */
[----:B------:R-:W-:-:S05]  /*5a70*/  IADD3.X R173, R236, UR7, RZ, P1, !PT ;  /* 0x00000007ecad7c10 */ /* 0x000fca0008ffe4ff */
[----:B------:R0:W5:Y:S02]  /*5a80*/  LDG.E.U8 R236, desc[UR44][R172.64] ;  /* 0x0000002cacec7981 */ /* 0x000164000c1e1100 */
[----:B0-----:R-:W-:Y:S02]  /*5a90*/  IADD3 R172, P1, R246, UR5, RZ ;  /* 0x00000005f6ac7c10 */ /* 0x001fe4000ff3e0ff */
        /* <DEDUP_REMOVED lines=10> */
[----:B------:R0:W2:Y:S04]  /*5b40*/  LDG.E.U8 R242, desc[UR44][R172.64] ;  /* 0x0000002cacf27981 */ /* 0x0000a8000c1e1100 */
[----:B------:R-:W0:Y:S02]  /*5b50*/  LDL R173, [R1+0x26c] ;  /* 0x00026c0001ad7983 */ /* 0x000e240000100800 */
[----:B0-----:R-:W-:-:S04]  /*5b60*/  IADD3 R172, P1, R173, UR5, RZ ;  /* 0x00000005adac7c10 */ /* 0x001fc8000ff3e0ff */
[----:B------:R-:W-:-:S05]  /*5b70*/  IADD3.X R173, R244, UR7, RZ, P1, !PT ;  /* 0x00000007f4ad7c10 */ /* 0x000fca0008ffe4ff */
[----:B------:R0:W2:Y:S04]  /*5b80*/  LDG.E.U8 R244, desc[UR44][R172.64] ;  /* 0x0000002cacf47981 */ /* 0x0000a8000c1e1100 */
[----:B------:R-:W0:Y:S02]  /*5b90*/  LDL R173, [R1+0x274] ;  /* 0x0002740001ad7983 */ /* 0x000e240000100800 */
[----:B0-----:R-:W-:-:S04]  /*5ba0*/  IADD3 R172, P1, R173, UR5, RZ ;  /* 0x00000005adac7c10 */ /* 0x001fc8000ff3e0ff */
[----:B-----5:R-:W-:-:S05]  /*5bb0*/  IADD3.X R173, R246, UR7, RZ, P1, !PT ;  /* 0x00000007f6ad7c10 */ /* 0x020fca0008ffe4ff */
[----:B------:R0:W5:Y:S04]  /*5bc0*/  LDG.E.U8 R246, desc[UR44][R172.64] ;  /* 0x0000002cacf67981 */ /* 0x000168000c1e1100 */
[----:B------:R-:W0:Y:S02]  /*5bd0*/  LDL R173, [R1+0x27c] ;  /* 0x00027c0001ad7983 */ /* 0x000e240000100800 */
[----:B0-----:R-:W-:-:S04]  /*5be0*/  IADD3 R172, P1, R173, UR5, RZ ;  /* 0x00000005adac7c10 */ /* 0x001fc8000ff3e0ff */
[----:B----4-:R-:W-:-:S05]  /*5bf0*/  IADD3.X R173, R248, UR7, RZ, P1, !PT ;  /* 0x00000007f8ad7c10 */ /* 0x010fca0008ffe4ff */
[----:B------:R0:W4:Y:S04]  /*5c00*/  LDG.E.U8 R248, desc[UR44][R172.64] ;  /* 0x0000002cacf87981 */ /* 0x000128000c1e1100 */
[----:B------:R-:W0:Y:S02]  /*5c10*/  LDL R173, [R1+0x28c] ;  /* 0x00028c0001ad7983 */ /* 0x000e240000100800 */
[----:B0-----:R-:W-:-:S04]  /*5c20*/  IADD3 R172, P1, R173, UR5, RZ ;  /* 0x00000005adac7c10 */ /* 0x001fc8000ff3e0ff */
[----:B------:R-:W-:-:S05]  /*5c30*/  IADD3.X R173, R250, UR7, RZ, P1, !PT ;  /* 0x00000007faad7c10 */ /* 0x000fca0008ffe4ff */
[----:B------:R0:W5:Y:S04]  /*5c40*/  LDG.E.U8 R250, desc[UR44][R172.64] ;  /* 0x0000002cacfa7981 */ /* 0x000168000c1e1100 */
[----:B------:R-:W0:Y:S01]  /*5c50*/  LDL R173, [R1+0x294] ;  /* 0x0002940001ad7983 */ /* 0x000e220000100800 */
[----:B------:R-:W-:Y:S01]  /*5c60*/  WARPGROUP.ARRIVE ;  /* 0x00000000000079c5 */ /* 0x000fe20000000000 */
[----:B------:R-:W-:Y:S01]  /*5c70*/  UMOV UR38, UR46 ;  /* 0x0000002e00267c82 */ /* 0x000fe20008000000 */
[----:B------:R-:W-:-:S04]  /*5c80*/  UMOV UR39, 0x40000040 ;  /* 0x4000004000277882 */ /* 0x000fc80000000000 */
[----:B------:R-:W-:Y:S04]  /*5c90*/  QGMMA.64x64x32.F32.E4M3.E4M3 R56, gdesc[UR36], RZ, !UPT ;  /* 0x00e00000243879f3 */ /* 0x000fe8000c7008ff */
[----:B------:R-:W-:Y:S01]  /*5ca0*/  QGMMA.64x64x32.F32.E4M3.E4M3 R56, gdesc[UR8], R56 ;  /* 0x00e00000083879f3 */ /* 0x000fe20008700838 */
[----:B------:R-:W-:-:S03]  /*5cb0*/  UMOV UR20, UR36 ;  /* 0x0000002400147c82 */ /* 0x000fc60008000000 */
[----:B------:R-:W-:Y:S01]  /*5cc0*/  QGMMA.64x64x32.F32.E4M3.E4M3 R56, gdesc[UR12], R56 ;  /* 0x00e000000c3879f3 */ /* 0x000fe20008700838 */
[----:B------:R-:W-:-:S03]  /*5cd0*/  UMOV UR21, UR37 ;  /* 0x0000002500157c82 */ /* 0x000fc60008000000 */
[----:B------:R-:W-:Y:S04]  /*5ce0*/  QGMMA.64x64x32.F32.E4M3.E4M3 R56, gdesc[UR16], R56 ;  /* 0x00e00000103879f3 */ /* 0x000fe80008700838 */
[----:B------:R-:W-:Y:S01]  /*5cf0*/  QGMMA.64x64x32.F32.E4M3.E4M3 R24, gdesc[UR20], RZ, !UPT ;  /* 0x00e00000141879f3 */ /* 0x000fe2000c7008ff */
[----:B0-----:R-:W-:-:S04]  /*5d00*/  IADD3 R172, P1, R173, UR5, RZ ;  /* 0x00000005adac7c10 */ /* 0x001fc8000ff3e0ff */
[----:B---3--:R-:W-:-:S05]  /*5d10*/  IADD3.X R173, R252, UR7, RZ, P1, !PT ;  /* 0x00000007fcad7c10 */ /* 0x008fca0008ffe4ff */
[----:B------:R0:W3:Y:S04]  /*5d20*/  LDG.E.U8 R252, desc[UR44][R172.64] ;  /* 0x0000002cacfc7981 */ /* 0x0000e8000c1e1100 */
[----:B------:R-:W0:Y:S01]  /*5d30*/  LDL R173, [R1+0x29c] ;  /* 0x00029c0001ad7983 */ /* 0x000e220000100800 */
[----:B------:R-:W-:Y:S01]  /*5d40*/  UMOV UR24, UR8 ;  /* 0x0000000800187c82 */ /* 0x000fe20008000000 */
[----:B------:R-:W-:Y:S02]  /*5d50*/  UMOV UR25, UR9 ;  /* 0x0000000900197c82 */ /* 0x000fe40008000000 */
[----:B------:R-:W-:Y:S01]  /*5d60*/  QGMMA.64x64x32.F32.E4M3.E4M3 R24, gdesc[UR24], R24 ;  /* 0x00e00000181879f3 */ /* 0x000fe20008700818 */
[----:B------:R-:W-:Y:S01]  /*5d70*/  UMOV UR28, UR12 ;  /* 0x0000000c001c7c82 */ /* 0x000fe20008000000 */
[----:B------:R-:W-:-:S02]  /*5d80*/  UMOV UR29, UR13 ;  /* 0x0000000d001d7c82 */ /* 0x000fc40008000000 */
[----:B------:R-:W-:Y:S01]  /*5d90*/  QGMMA.64x64x32.F32.E4M3.E4M3 R24, gdesc[UR28], R24 ;  /* 0x00e000001c1879f3 */ /* 0x000fe20008700818 */
[----:B0-----:R-:W-:Y:S02]  /*5da0*/  IADD3 R172, P1, R173, UR5, RZ ;  /* 0x00000005adac7c10 */ /* 0x001fe4000ff3e0ff */
[----:B------:R-:W2:Y:S01]  /*5db0*/  LDL R173, [R1+0x298] ;  /* 0x0002980001ad7983 */ /* 0x000ea20000100800 */
[----:B------:R-:W-:Y:S01]  /*5dc0*/  UMOV UR32, UR16 ;  /* 0x0000001000207c82 */ /* 0x000fe20008000000 */
[----:B------:R-:W-:Y:S02]  /*5dd0*/  UMOV UR33, UR17 ;  /* 0x0000001100217c82 */ /* 0x000fe40008000000 */
[----:B------:R-:W-:Y:S03]  /*5de0*/  QGMMA.64x64x32.F32.E4M3.E4M3 R24, gdesc[UR32], R24, gsb0 ;  /* 0x00e00000201879f3 */ /* 0x000fe60008000818 */
[----:B------:R-:W-:-:S02]  /*5df0*/  WARPGROUP.DEPBAR.LE gsb0, 0x0 ;  /* 0x00008000000079c5 */ /* 0x000fc40000010000 */
[----:B--2---:R-:W-:-:S05]  /*5e00*/  IADD3.X R173, R173, UR7, RZ, P1, !PT ;  /* 0x00000007adad7c10 */ /* 0x004fca0008ffe4ff */
[----:B------:R0:W2:Y:S01]  /*5e10*/  LDG.E.U8 R172, desc[UR44][R172.64] ;  /* 0x0000002cacac7981 */ /* 0x0000a2000c1e1100 */
[----:B------:R-:W-:Y:S06]  /*5e20*/  BAR.SYNC.DEFER_BLOCKING 0x0 ;  /* 0x0000000000007b1d */ /* 0x000fec0000010000 */
[----:B------:R1:W-:Y:S04]  /*5e30*/  STS.U8 [R167+UR40], R147 ;  /* 0x00000093a7007988 */ /* 0x0003e80008000028 */
[----:B------:R4:W-:Y:S01]  /*5e40*/  STS.U8 [R167+UR40+0x400], R164 ;  /* 0x000400a4a7007988 */ /* 0x0009e20008000028 */
[----:B-1----:R-:W-:-:S03]  /*5e50*/  FMUL R147, R58, UR47 ;  /* 0x0000002f3a937c20 */ /* 0x002fc60008400000 */
[----:B------:R1:W-:Y:S01]  /*5e60*/  STS.U8 [R167+UR40+0xc00], R155 ;  /* 0x000c009ba7007988 */ /* 0x0003e20008000028 */
[----:B----4-:R-:W-:-:S05]  /*5e70*/  FMUL R164, R59, UR47 ;  /* 0x0000002f3ba47c20 */ /* 0x010fca0008400000 */
[----:B------:R-:W-:Y:S01]  /*5e80*/  FMNMX R147, R147, R164, !PT ;  /* 0x000000a493937209 */ /* 0x000fe20007800000 */
[----:B-1----:R-:W-:-:S05]  /*5e90*/  FMUL R155, R62, UR47 ;  /* 0x0000002f3e9b7c20 */ /* 0x002fca0008400000 */
[----:B------:R-:W-:Y:S01]  /*5ea0*/  FMNMX R147, R155, R147, !PT ;  /* 0x000000939b937209 */ /* 0x000fe20007800000 */
[----:B------:R-:W-:-:S05]  /*5eb0*/  FMUL R155, R63, UR47 ;  /* 0x0000002f3f9b7c20 */ /* 0x000fca0008400000 */
        /* <DEDUP_REMOVED lines=55> */
[----:B------:R-:W-:Y:S01]  /*6230*/  FMUL R147, R55, UR47 ;  /* 0x0000002f37937c20 */ /* 0x000fe20008400000 */
[----:B------:R1:W-:Y:S04]  /*6240*/  STS.U8 [R167+UR40+0x1000], R163 ;  /* 0x001000a3a7007988 */ /* 0x0003e80008000028 */
[----:B------:R-:W-:Y:S01]  /*6250*/  FMNMX R155, R147, R155, !PT ;  /* 0x0000009b939b7209 */ /* 0x000fe20007800000 */
[----:B------:R-:W-:Y:S01]  /*6260*/  FMUL R147, R57, UR47 ;  /* 0x0000002f39937c20 */ /* 0x000fe20008400000 */
[----:B-1----:R-:W-:Y:S01]  /*6270*/  FMUL R163, R56, UR47 ;  /* 0x0000002f38a37c20 */ /* 0x002fe20008400000 */
[----:B------:R-:W-:-:S04]  /*6280*/  FMUL R164, R60, UR47 ;  /* 0x0000002f3ca47c20 */ /* 0x000fc80008400000 */
[----:B------:R-:W-:Y:S02]  /*6290*/  FMNMX R163, R163, R147, !PT ;  /* 0x00000093a3a37209 */ /* 0x000fe40007800000 */
[----:B------:R-:W1:Y:S02]  /*62a0*/  SHFL.BFLY PT, R147, R155, 0x2, 0x1f ;  /* 0x0c401f009b937f89 */ /* 0x000e6400000e0000 */
[----:B------:R-:W-:Y:S01]  /*62b0*/  FMNMX R163, R164, R163, !PT ;  /* 0x000000a3a4a37209 */ /* 0x000fe20007800000 */
[----:B------:R-:W-:-:S05]  /*62c0*/  FMUL R164, R61, UR47 ;  /* 0x0000002f3da47c20 */ /* 0x000fca0008400000 */
[----:B------:R-:W-:Y:S01]  /*62d0*/  FMNMX R163, R164, R163, !PT ;  /* 0x000000a3a4a37209 */ /* 0x000fe20007800000 */
[----:B------:R-:W-:-:S05]  /*62e0*/  FMUL R164, R64, UR47 ;  /* 0x0000002f40a47c20 */ /* 0x000fca0008400000 */
[----:B------:R-:W-:Y:S01]  /*62f0*/  FMNMX R163, R164, R163, !PT ;  /* 0x000000a3a4a37209 */ /* 0x000fe20007800000 */
[----:B------:R-:W-:-:S05]  /*6300*/  FMUL R164, R65, UR47 ;  /* 0x0000002f41a47c20 */ /* 0x000fca0008400000 */
[----:B------:R-:W-:Y:S02]  /*6310*/  FMNMX R163, R164, R163, !PT ;  /* 0x000000a3a4a37209 */ /* 0x000fe40007800000 */
[----:B-1----:R-:W-:Y:S01]  /*6320*/  FMNMX R147, R155, R147, !PT ;  /* 0x000000939b937209 */ /* 0x002fe20007800000 */
[----:B------:R-:W-:Y:S01]  /*6330*/  FMUL R155, R68, UR47 ;  /* 0x0000002f449b7c20 */ /* 0x000fe20008400000 */
        /* <DEDUP_REMOVED lines=42> */
[----:B------:R-:W-:-:S04]  /*65e0*/  FMNMX R147, R147, R2, !PT ;  /* 0x0000000293937209 */ /* 0x000fc80007800000 */
[----:B------:R-:W-:Y:S01]  /*65f0*/  FMNMX R155, R163, R155, !PT ;  /* 0x0000009ba39b7209 */ /* 0x000fe20007800000 */
[----:B------:R-:W-:Y:S01]  /*6600*/  FMUL R163, R45, UR47 ;  /* 0x0000002f2da37c20 */ /* 0x000fe20008400000 */
[----:B------:R-:W-:-:S04]  /*6610*/  FFMA R26, R26, UR47, -R147 ;  /* 0x0000002f1a1a7c23 */ /* 0x000fc80008000893 */
[----:B------:R-:W-:Y:S01]  /*6620*/  FMNMX R155, R163, R155, !PT ;  /* 0x0000009ba39b7209 */ /* 0x000fe20007800000 */
[----:B------:R-:W-:Y:S01]  /*6630*/  FMUL R163, R48, UR47 ;  /* 0x0000002f30a37c20 */ /* 0x000fe20008400000 */
[----:B------:R-:W-:-:S04]  /*6640*/  FFMA R27, R27, UR47, -R147 ;  /* 0x0000002f1b1b7c23 */ /* 0x000fc80008000893 */
[----:B------:R-:W-:Y:S01]  /*6650*/  FMNMX R163, R163, R155, !PT ;  /* 0x0000009ba3a37209 */ /* 0x000fe20007800000 */
[----:B------:R-:W-:Y:S01]  /*6660*/  FMUL R155, R26, 1.4426950216293334961 ;  /* 0x3fb8aa3b1a9b7820 */ /* 0x000fe20000400000 */
[----:B------:R-:W-:-:S05]  /*6670*/  FMUL R26, R49, UR47 ;  /* 0x0000002f311a7c20 */ /* 0x000fca0008400000 */
[----:B------:R-:W-:Y:S01]  /*6680*/  FMNMX R26, R26, R163, !PT ;  /* 0x000000a31a1a7209 */ /* 0x000fe20007800000 */
[----:B------:R-:W-:Y:S01]  /*6690*/  FMUL R163, R27, 1.4426950216293334961 ;  /* 0x3fb8aa3b1ba37820 */ /* 0x000fe20000400000 */
[----:B------:R-:W-:-:S05]  /*66a0*/  FMUL R27, R52, UR47 ;  /* 0x0000002f341b7c20 */ /* 0x000fca0008400000 */
[----:B------:R-:W-:Y:S01]  /*66b0*/  FMNMX R26, R27, R26, !PT ;  /* 0x0000001a1b1a7209 */ /* 0x000fe20007800000 */
[----:B------:R-:W-:-:S05]  /*66c0*/  FMUL R27, R53, UR47 ;  /* 0x0000002f351b7c20 */ /* 0x000fca0008400000 */
[----:B------:R-:W-:-:S05]  /*66d0*/  FMNMX R26, R27, R26, !PT ;  /* 0x0000001a1b1a7209 */ /* 0x000fca0007800000 */
[----:B------:R-:W1:Y:S01]  /*66e0*/  SHFL.BFLY PT, R27, R26, 0x2, 0x1f ;  /* 0x0c401f001a1b7f89 */ /* 0x000e6200000e0000 */
[----:B------:R-:W-:-:S04]  /*66f0*/  FFMA R30, R30, UR47, -R147 ;  /* 0x0000002f1e1e7c23 */ /* 0x000fc80008000893 */
[----:B------:R-:W-:-:S04]  /*6700*/  FMUL R30, R30, 1.4426950216293334961 ;  /* 0x3fb8aa3b1e1e7820 */ /* 0x000fc80000400000 */
[----:B------:R4:W-:Y:S02]  /*6710*/  MUFU.EX2 R164, R30 ;  /* 0x0000001e00a47308 */ /* 0x0009e40000000800 */
[----:B----4-:R-:W-:Y:S01]  /*6720*/  FFMA R30, R42, UR47, -R147 ;  /* 0x0000002f2a1e7c23 */ /* 0x010fe20008000893 */
[----:B-1----:R-:W-:-:S03]  /*6730*/  FMNMX R26, R26, R27, !PT ;  /* 0x0000001b1a1a7209 */ /* 0x002fc60007800000 */
[----:B------:R-:W-:Y:S01]  /*6740*/  FMUL R27, R30, 1.4426950216293334961 ;  /* 0x3fb8aa3b1e1b7820 */ /* 0x000fe20000400000 */
[----:B------:R-:W-:-:S03]  /*6750*/  FFMA R30, R43, UR47, -R147 ;  /* 0x0000002f2b1e7c23 */ /* 0x000fc60008000893 */
[----:B------:R1:W-:Y:S02]  /*6760*/  MUFU.EX2 R43, R27 ;  /* 0x0000001b002b7308 */ /* 0x0003e40000000800 */
[----:B-1----:R-:W1:Y:S04]  /*6770*/  SHFL.BFLY PT, R27, R26, 0x1, 0x1f ;  /* 0x0c201f001a1b7f89 */ /* 0x002e6800000e0000 */
[----:B------:R4:W-:Y:S01]  /*6780*/  STS.U8 [R167+UR40+0x1c00], R171 ;  /* 0x001c00aba7007988 */ /* 0x0009e20008000028 */
[----:B-1----:R-:W-:Y:S01]  /*6790*/  FMNMX R27, R26, R27, !PT ;  /* 0x0000001b1a1b7209 */ /* 0x002fe20007800000 */
[----:B------:R-:W-:-:S03]  /*67a0*/  FFMA R26, R54, UR47, -R147 ;  /* 0x0000002f361a7c23 */ /* 0x000fc60008000893 */
[----:B----4-:R-:W-:Y:S01]  /*67b0*/  FMNMX R171, R27, R144, !PT ;  /* 0x000000901bab7209 */ /* 0x010fe20007800000 */
[----:B------:R-:W-:Y:S01]  /*67c0*/  FMUL R26, R26, 1.4426950216293334961 ;  /* 0x3fb8aa3b1a1a7820 */ /* 0x000fe20000400000 */
[----:B------:R-:W-:-:S03]  /*67d0*/  FFMA R27, R55, UR47, -R147 ;  /* 0x0000002f371b7c23 */ /* 0x000fc60008000893 */
[----:B------:R1:W-:Y:S01]  /*67e0*/  MUFU.EX2 R55, R26 ;  /* 0x0000001a00377308 */ /* 0x0003e20000000800 */
[----:B------:R-:W-:Y:S01]  /*67f0*/  FMUL R27, R27, 1.4426950216293334961 ;  /* 0x3fb8aa3b1b1b7820 */ /* 0x000fe20000400000 */
[----:B-1----:R-:W-:-:S06]  /*6800*/  FFMA R26, R56, UR47, -R171 ;  /* 0x0000002f381a7c23 */ /* 0x002fcc00080008ab */
[----:B------:R1:W-:Y:S01]  /*6810*/  MUFU.EX2 R56, R27 ;  /* 0x0000001b00387308 */ /* 0x0003e20000000800 */
[----:B------:R-:W-:Y:S01]  /*6820*/  FMUL R26, R26, 1.4426950216293334961 ;  /* 0x3fb8aa3b1a1a7820 */ /* 0x000fe20000400000 */
[----:B------:R4:W-:Y:S01]  /*6830*/  STS.U8 [R167+UR40+0x3400], R188 ;  /* 0x003400bca7007988 */ /* 0x0009e20008000028 */
[----:B-1----:R-:W-:-:S05]  /*6840*/  FFMA R27, R57, UR47, -R171 ;  /* 0x0000002f391b7c23 */ /* 0x002fca00080008ab */
[----:B------:R1:W-:Y:S01]  /*6850*/  MUFU.EX2 R57, R26 ;  /* 0x0000001a00397308 */ /* 0x0003e20000000800 */
[----:B------:R-:W-:Y:S01]  /*6860*/  FMUL R27, R27, 1.4426950216293334961 ;  /* 0x3fb8aa3b1b1b7820 */ /* 0x000fe20000400000 */
[----:B----4-:R-:W4:Y:S01]  /*6870*/  S2R R188, SR_TID.X ;  /* 0x0000000000bc7919 */ /* 0x010f220000002100 */
[----:B-1----:R-:W-:Y:S01]  /*6880*/  FFMA R26, R60, UR47, -R171 ;  /* 0x0000002f3c1a7c23 */ /* 0x002fe200080008ab */
[----:B------:R-:W-:-:S04]  /*6890*/  FFMA R31, R31, UR47, -R147 ;  /* 0x0000002f1f1f7c23 */ /* 0x000fc80008000893 */
[----:B------:R1:W-:Y:S01]  /*68a0*/  MUFU.EX2 R60, R27 ;  /* 0x0000001b003c7308 */ /* 0x0003e20000000800 */
[----:B------:R-:W-:Y:S01]  /*68b0*/  FMUL R26, R26, 1.4426950216293334961 ;  /* 0x3fb8aa3b1a1a7820 */ /* 0x000fe20000400000 */
[----:B------:R-:W-:Y:S01]  /*68c0*/  FMUL R31, R31, 1.4426950216293334961 ;  /* 0x3fb8aa3b1f1f7820 */ /* 0x000fe20000400000 */
[----:B-1----:R-:W-:-:S05]  /*68d0*/  FFMA R27, R61, UR47, -R171 ;  /* 0x0000002f3d1b7c23 */ /* 0x002fca00080008ab */
[----:B------:R1:W-:Y:S01]  /*68e0*/  MUFU.EX2 R61, R26 ;  /* 0x0000001a003d7308 */ /* 0x0003e20000000800 */
[----:B------:R-:W-:Y:S01]  /*68f0*/  FMUL R27, R27, 1.4426950216293334961 ;  /* 0x3fb8aa3b1b1b7820 */ /* 0x000fe20000400000 */
[----:B------:R-:W-:Y:S01]  /*6900*/  FMUL R30, R30, 1.4426950216293334961 ;  /* 0x3fb8aa3b1e1e7820 */ /* 0x000fe20000400000 */
[----:B------:R5:W-:Y:S01]  /*6910*/  STS.U8 [R167+UR40+0x800], R165 ;  /* 0x000800a5a7007988 */ /* 0x000be20008000028 */
[----:B-1----:R-:W-:-:S04]  /*6920*/  FFMA R26, R64, UR47, -R171 ;  /* 0x0000002f401a7c23 */ /* 0x002fc800080008ab */
[----:B------:R1:W-:Y:S01]  /*6930*/  MUFU.EX2 R64, R27 ;  /* 0x0000001b00407308 */ /* 0x0003e20000000800 */
[----:B------:R-:W-:-:S07]  /*6940*/  FMUL R26, R26, 1.4426950216293334961 ;  /* 0x3fb8aa3b1a1a7820 */ /* 0x000fce0000400000 */
[----:B-----5:R5:W-:Y:S01]  /*6950*/  MUFU.EX2 R165, R31 ;  /* 0x0000001f00a57308 */ /* 0x020be20000000800 */
[----:B-1----:R-:W-:-:S04]  /*6960*/  FFMA R27, R65, UR47, -R171 ;  /* 0x0000002f411b7c23 */ /* 0x002fc800080008ab */
[----:B------:R-:W-:-:S03]  /*6970*/  FMUL R27, R27, 1.4426950216293334961 ;  /* 0x3fb8aa3b1b1b7820 */ /* 0x000fc60000400000 */
[----:B------:R1:W-:Y:S01]  /*6980*/  MUFU.EX2 R65, R26 ;  /* 0x0000001a00417308 */ /* 0x0003e20000000800 */
[----:B-----5:R-:W-:-:S04]  /*6990*/  FFMA R31, R46, UR47, -R147 ;  /* 0x0000002f2e1f7c23 */ /* 0x020fc80008000893 */
[----:B------:R-:W-:-:S03]  /*69a0*/  FMUL R31, R31, 1.4426950216293334961 ;  /* 0x3fb8aa3b1f1f7820 */ /* 0x000fc60000400000 */
[----:B------:R5:W-:Y:S01]  /*69b0*/  MUFU.EX2 R46, R30 ;  /* 0x0000001e002e7308 */ /* 0x000be20000000800 */
[----:B-1----:R-:W-:-:S04]  /*69c0*/  FFMA R26, R68, UR47, -R171 ;  /* 0x0000002f441a7c23 */ /* 0x002fc800080008ab */
[----:B------:R-:W-:Y:S01]  /*69d0*/  FMUL R26, R26, 1.4426950216293334961 ;  /* 0x3fb8aa3b1a1a7820 */ /* 0x000fe20000400000 */
[----:B-----5:R-:W-:Y:S02]  /*69e0*/  FFMA R30, R47, UR47, -R147 ;  /* 0x0000002f2f1e7c23 */ /* 0x020fe40008000893 */
[----:B------:R1:W-:Y:S02]  /*69f0*/  MUFU.EX2 R68, R27 ;  /* 0x0000001b00447308 */ /* 0x0003e40000000800 */
[----:B------:R-:W-:-:S06]  /*6a00*/  FMUL R30, R30, 1.4426950216293334961 ;  /* 0x3fb8aa3b1e1e7820 */ /* 0x000fcc0000400000 */
[----:B------:R5:W-:Y:S01]  /*6a10*/  MUFU.EX2 R47, R31 ;  /* 0x0000001f002f7308 */ /* 0x000be20000000800 */
[----:B-1----:R-:W-:Y:S01]  /*6a20*/  FFMA R27, R69, UR47, -R171 ;  /* 0x0000002f451b7c23 */ /* 0x002fe200080008ab */
[--C-:B------:R-:W-:Y:S01]  /*6a30*/  FFMA R58, R58, UR47, -R147.reuse ;  /* 0x0000002f3a3a7c23 */ /* 0x100fe20008000893 */
[--C-:B------:R-:W-:Y:S01]  /*6a40*/  FFMA R59, R59, UR47, -R147.reuse ;  /* 0x0000002f3b3b7c23 */ /* 0x100fe20008000893 */
[--C-:B------:R-:W-:Y:S01]  /*6a50*/  FFMA R62, R62, UR47, -R147.reuse ;  /* 0x0000002f3e3e7c23 */ /* 0x100fe20008000893 */
[----:B------:R-:W-:-:S03]  /*6a60*/  FFMA R63, R63, UR47, -R147 ;  /* 0x0000002f3f3f7c23 */ /* 0x000fc60008000893 */
[----:B------:R1:W-:Y:S01]  /*6a70*/  MUFU.EX2 R69, R26 ;  /* 0x0000001a00457308 */ /* 0x0003e20000000800 */
[----:B-----5:R-:W-:Y:S01]  /*6a80*/  FFMA R31, R50, UR47, -R147 ;  /* 0x0000002f321f7c23 */ /* 0x020fe20008000893 */
[----:B------:R-:W-:-:S06]  /*6a90*/  FMUL R27, R27, 1.4426950216293334961 ;  /* 0x3fb8aa3b1b1b7820 */ /* 0x000fcc0000400000 */
[----:B------:R5:W-:Y:S01]  /*6aa0*/  MUFU.EX2 R50, R30 ;  /* 0x0000001e00327308 */ /* 0x000be20000000800 */
[----:B-1----:R-:W-:Y:S01]  /*6ab0*/  FFMA R26, R72, UR47, -R171 ;  /* 0x0000002f481a7c23 */ /* 0x002fe200080008ab */
[----:B------:R-:W-:Y:S01]  /*6ac0*/  FMUL R58, R58, 1.4426950216293334961 ;  /* 0x3fb8aa3b3a3a7820 */ /* 0x000fe20000400000 */
[----:B------:R-:W-:Y:S02]  /*6ad0*/  FMUL R59, R59, 1.4426950216293334961 ;  /* 0x3fb8aa3b3b3b7820 */ /* 0x000fe40000400000 */
[----:B------:R-:W-:Y:S01]  /*6ae0*/  FMUL R26, R26, 1.4426950216293334961 ;  /* 0x3fb8aa3b1a1a7820 */ /* 0x000fe20000400000 */
[----:B-----5:R-:W-:Y:S01]  /*6af0*/  FFMA R30, R51, UR47, -R147 ;  /* 0x0000002f331e7c23 */ /* 0x020fe20008000893 */
[----:B------:R-:W-:Y:S01]  /*6b00*/  FMUL R62, R62, 1.4426950216293334961 ;  /* 0x3fb8aa3b3e3e7820 */ /* 0x000fe20000400000 */
[----:B------:R-:W-:Y:S02]  /*6b10*/  FMUL R63, R63, 1.4426950216293334961 ;  /* 0x3fb8aa3b3f3f7820 */ /* 0x000fe40000400000 */
[----:B------:R-:W-:Y:S01]  /*6b20*/  FMUL R30, R30, 1.4426950216293334961 ;  /* 0x3fb8aa3b1e1e7820 */ /* 0x000fe20000400000 */
[----:B------:R1:W-:Y:S01]  /*6b30*/  MUFU.EX2 R72, R27 ;  /* 0x0000001b00487308 */ /* 0x0003e20000000800 */
[----:B------:R-:W-:-:S07]  /*6b40*/  FMUL R31, R31, 1.4426950216293334961 ;  /* 0x3fb8aa3b1f1f7820 */ /* 0x000fce0000400000 */
[----:B------:R4:W-:Y:S01]  /*6b50*/  MUFU.EX2 R54, R30 ;  /* 0x0000001e00367308 */ /* 0x0009e20000000800 */
[----:B-1----:R-:W-:-:S07]  /*6b60*/  FFMA R27, R73, UR47, -R171 ;  /* 0x0000002f491b7c23 */ /* 0x002fce00080008ab */
[----:B------:R1:W-:Y:S01]  /*6b70*/  MUFU.EX2 R73, R26 ;  /* 0x0000001a00497308 */ /* 0x0003e20000000800 */
[C---:B----4-:R-:W-:Y:S01]  /*6b80*/  LOP3.LUT R30, R188.reuse, 0x1, RZ, 0xc0, !PT ;  /* 0x00000001bc1e7812 */ /* 0x050fe200078ec0ff */
[----:B------:R-:W-:Y:S01]  /*6b90*/  FMUL R27, R27, 1.4426950216293334961 ;  /* 0x3fb8aa3b1b1b7820 */ /* 0x000fe20000400000 */
[----:B-1----:R-:W-:-:S05]  /*6ba0*/  LOP3.LUT R26, R188, 0x1c, RZ, 0xc0, !PT ;  /* 0x0000001cbc1a7812 */ /* 0x002fca00078ec0ff */
[----:B------:R-:W-:Y:S01]  /*6bb0*/  MUFU.EX2 R58, R58 ;  /* 0x0000003a003a7308 */ /* 0x000fe20000000800 */
[----:B------:R-:W-:Y:S02]  /*6bc0*/  IMAD R26, R30, 0x2, R26 ;  /* 0x000000021e1a7824 */ /* 0x000fe400078e021a */
[----:B------:R-:W-:-:S05]  /*6bd0*/  FFMA R30, R76, UR47, -R171 ;  /* 0x0000002f4c1e7c23 */ /* 0x000fca00080008ab */
[----:B------:R-:W1:Y:S01]  /*6be0*/  MUFU.EX2 R59, R59 ;  /* 0x0000003b003b7308 */ /* 0x000e620000000800 */
[----:B------:R-:W-:-:S07]  /*6bf0*/  FFMA R28, R28, UR47, -R171 ;  /* 0x0000002f1c1c7c23 */ /* 0x000fce00080008ab */
[----:B------:R-:W-:Y:S01]  /*6c00*/  MUFU.EX2 R62, R62 ;  /* 0x0000003e003e7308 */ /* 0x000fe20000000800 */
[----:B------:R-:W-:-:S07]  /*6c10*/  FMUL R30, R30, 1.4426950216293334961 ;  /* 0x3fb8aa3b1e1e7820 */ /* 0x000fce0000400000 */
[----:B------:R-:W4:Y:S01]  /*6c20*/  MUFU.EX2 R63, R63 ;  /* 0x0000003f003f7308 */ /* 0x000f220000000800 */
[----:B------:R-:W-:Y:S01]  /*6c30*/  FFMA R29, R29, UR47, -R171 ;  /* 0x0000002f1d1d7c23 */ /* 0x000fe200080008ab */
[----:B------:R-:W-:Y:S01]  /*6c40*/  FMUL R28, R28, 1.4426950216293334961 ;  /* 0x3fb8aa3b1c1c7820 */ /* 0x000fe20000400000 */
[----:B------:R-:W-:Y:S05]  /*6c50*/  STS.U8 [R167+UR40+0x1400], R166 ;  /* 0x001400a6a7007988 */ /* 0x000fea0008000028 */
[----:B------:R5:W-:Y:S01]  /*6c60*/  MUFU.EX2 R51, R31 ;  /* 0x0000001f00337308 */ /* 0x000be20000000800 */
[----:B------:R-:W-:Y:S01]  /*6c70*/  STS.U8 [R167+UR40+0x1800], R170 ;  /* 0x001800aaa7007988 */ /* 0x000fe20008000028 */
[----:B------:R-:W-:-:S06]  /*6c80*/  FMUL R29, R29, 1.4426950216293334961 ;  /* 0x3fb8aa3b1d1d7820 */ /* 0x000fcc0000400000 */
[----:B------:R3:W-:Y:S01]  /*6c90*/  MUFU.EX2 R76, R27 ;  /* 0x0000001b004c7308 */ /* 0x0007e20000000800 */
[----:B-----5:R-:W-:Y:S01]  /*6ca0*/  SHF.R.U32.HI R31, RZ, 0x1, R188 ;  /* 0x00000001ff1f7819 */ /* 0x020fe200000116bc */
[----:B------:R-:W-:Y:S03]  /*6cb0*/  STS.U8 [R167+UR40+0x2000], R178 ;  /* 0x002000b2a7007988 */ /* 0x000fe60008000028 */
[----:B------:R-:W-:Y:S01]  /*6cc0*/  SGXT.U32 R31, R31, 0x1 ;  /* 0x000000011f1f781a */ /* 0x000fe20000000000 */
[----:B---3--:R-:W-:Y:S01]  /*6cd0*/  FFMA R27, R77, UR47, -R171 ;  /* 0x0000002f4d1b7c23 */ /* 0x008fe200080008ab */
[----:B------:R-:W-:Y:S01]  /*6ce0*/  STS.U8 [R167+UR40+0x2400], R179 ;  /* 0x002400b3a7007988 */ /* 0x000fe20008000028 */
[----:B------:R3:W-:Y:S03]  /*6cf0*/  MUFU.EX2 R77, R30 ;  /* 0x0000001e004d7308 */ /* 0x0007e60000000800 */
[----:B------:R-:W-:Y:S04]  /*6d00*/  STS.U8 [R167+UR40+0x2800], R182 ;  /* 0x002800b6a7007988 */ /* 0x000fe80008000028 */
[----:B------:R-:W-:Y:S01]  /*6d10*/  STS.U8 [R167+UR40+0x2c00], R184 ;  /* 0x002c00b8a7007988 */ /* 0x000fe20008000028 */
[----:B---3--:R-:W-:-:S03]  /*6d20*/  FMUL R30, R27, 1.4426950216293334961 ;  /* 0x3fb8aa3b1b1e7820 */ /* 0x008fc60000400000 */
[----:B------:R-:W-:Y:S01]  /*6d30*/  STS.U8 [R167+UR40+0x3000], R186 ;  /* 0x003000baa7007988 */ /* 0x000fe20008000028 */
[----:B------:R-:W-:-:S03]  /*6d40*/  FFMA R27, R80, UR47, -R171 ;  /* 0x0000002f501b7c23 */ /* 0x000fc600080008ab */
[----:B------:R-:W-:Y:S04]  /*6d50*/  STS.U8 [R167+UR40+0x3800], R190 ;  /* 0x003800bea7007988 */ /* 0x000fe80008000028 */
[----:B------:R-:W-:Y:S01]  /*6d60*/  STS.U8 [R167+UR40+0x3c00], R192 ;  /* 0x003c00c0a7007988 */ /* 0x000fe20008000028 */
[----:B------:R-:W-:-:S03]  /*6d70*/  LOP3.LUT R26, R26, R31, RZ, 0xfc, !PT ;  /* 0x0000001f1a1a7212 */ /* 0x000fc600078efcff */
[----:B------:R3:W-:Y:S01]  /*6d80*/  STS.U8 [R148+UR40+0x100], R157 ;  /* 0x0001009d94007988 */ /* 0x0007e20008000028 */
[----:B------:R1:W-:Y:S01]  /*6d90*/  MUFU.EX2 R80, R30 ;  /* 0x0000001e00507308 */ /* 0x0003e20000000800 */
[--C-:B------:R-:W-:Y:S02]  /*6da0*/  FFMA R66, R66, UR47, -R147.reuse ;  /* 0x0000002f42427c23 */ /* 0x100fe40008000893 */
[----:B------:R5:W-:Y:S01]  /*6db0*/  STS.U8 [R148+UR40+0x500], R159 ;  /* 0x0005009f94007988 */ /* 0x000be20008000028 */
[--C-:B------:R-:W-:Y:S01]  /*6dc0*/  FFMA R67, R67, UR47, -R147.reuse ;  /* 0x0000002f43437c23 */ /* 0x100fe20008000893 */
[--C-:B------:R-:W-:Y:S01]  /*6dd0*/  FFMA R70, R70, UR47, -R147.reuse ;  /* 0x0000002f46467c23 */ /* 0x100fe20008000893 */
[----:B------:R-:W-:Y:S02]  /*6de0*/  FFMA R71, R71, UR47, -R147 ;  /* 0x0000002f47477c23 */ /* 0x000fe40008000893 */
[----:B---3--:R3:W-:Y:S01]  /*6df0*/  MUFU.EX2 R157, R28 ;  /* 0x0000001c009d7308 */ /* 0x0087e20000000800 */
[----:B-1----:R-:W-:-:S02]  /*6e00*/  F2FP.SATFINITE.E4M3.F32.PACK_AB_MERGE_C R30, R59, R58, RZ ;  /* 0x0000003a3b1e723e */ /* 0x002fc400048070ff */
[----:B----4-:R-:W-:Y:S01]  /*6e10*/  F2FP.SATFINITE.E4M3.F32.PACK_AB_MERGE_C R31, R63, R62, RZ ;  /* 0x0000003e3f1f723e */ /* 0x010fe200048070ff */
[----:B------:R-:W-:-:S04]  /*6e20*/  FFMA R38, R38, UR47, -R147 ;  /* 0x0000002f26267c23 */ /* 0x000fc80008000893 */
[----:B-----5:R1:W-:Y:S01]  /*6e30*/  MUFU.EX2 R159, R29 ;  /* 0x0000001d009f7308 */ /* 0x0203e20000000800 */
[--C-:B---3--:R-:W-:Y:S01]  /*6e40*/  FFMA R28, R40, UR47, -R171.reuse ;  /* 0x0000002f281c7c23 */ /* 0x108fe200080008ab */
[----:B------:R-:W-:Y:S01]  /*6e50*/  FMUL R27, R27, 1.4426950216293334961 ;  /* 0x3fb8aa3b1b1b7820 */ /* 0x000fe20000400000 */
[----:B------:R-:W-:Y:S02]  /*6e60*/  FMUL R66, R66, 1.4426950216293334961 ;  /* 0x3fb8aa3b42427820 */ /* 0x000fe40000400000 */
[----:B------:R-:W-:Y:S01]  /*6e70*/  FMUL R28, R28, 1.4426950216293334961 ;  /* 0x3fb8aa3b1c1c7820 */ /* 0x000fe20000400000 */
[----:B-1----:R-:W-:Y:S01]  /*6e80*/  FFMA R29, R41, UR47, -R171 ;  /* 0x0000002f291d7c23 */ /* 0x002fe200080008ab */
[----:B------:R-:W-:Y:S01]  /*6e90*/  FMUL R67, R67, 1.4426950216293334961 ;  /* 0x3fb8aa3b43437820 */ /* 0x000fe20000400000 */
[----:B------:R-:W-:Y:S01]  /*6ea0*/  FMUL R70, R70, 1.4426950216293334961 ;  /* 0x3fb8aa3b46467820 */ /* 0x000fe20000400000 */
[----:B------:R-:W-:Y:S01]  /*6eb0*/  FMUL R71, R71, 1.4426950216293334961 ;  /* 0x3fb8aa3b47477820 */ /* 0x000fe20000400000 */
[----:B------:R-:W-:Y:S01]  /*6ec0*/  F2FP.SATFINITE.E4M3.F32.PACK_AB_MERGE_C R30, R60, R57, R30 ;  /* 0x000000393c1e723e */ /* 0x000fe2000480701e */
[----:B------:R-:W-:Y:S01]  /*6ed0*/  FMUL R29, R29, 1.4426950216293334961 ;  /* 0x3fb8aa3b1d1d7820 */ /* 0x000fe20000400000 */
[----:B------:R-:W-:Y:S01]  /*6ee0*/  F2FP.SATFINITE.E4M3.F32.PACK_AB_MERGE_C R31, R64, R61, R31 ;  /* 0x0000003d401f723e */ /* 0x000fe2000480701f */
[--C-:B------:R-:W-:Y:S01]  /*6ef0*/  FFMA R82, R82, UR47, -R147.reuse ;  /* 0x0000002f52527c23 */ /* 0x100fe20008000893 */
[--C-:B------:R-:W-:Y:S01]  /*6f00*/  FFMA R83, R83, UR47, -R147.reuse ;  /* 0x0000002f53537c23 */ /* 0x100fe20008000893 */
[--C-:B------:R-:W-:Y:S01]  /*6f10*/  FFMA R86, R86, UR47, -R147.reuse ;  /* 0x0000002f56567c23 */ /* 0x100fe20008000893 */
[--C-:B------:R-:W-:Y:S01]  /*6f20*/  FFMA R87, R87, UR47, -R147.reuse ;  /* 0x0000002f57577c23 */ /* 0x100fe20008000893 */
[--C-:B------:R-:W-:Y:S01]  /*6f30*/  FFMA R166, R34, UR47, -R147.reuse ;  /* 0x0000002f22a67c23 */ /* 0x100fe20008000893 */
[----:B------:R-:W-:Y:S01]  /*6f40*/  FMUL R38, R38, 1.4426950216293334961 ;  /* 0x3fb8aa3b26267820 */ /* 0x000fe20000400000 */
[----:B------:R-:W-:Y:S01]  /*6f50*/  FFMA R39, R39, UR47, -R147 ;  /* 0x0000002f27277c23 */ /* 0x000fe20008000893 */
[----:B------:R-:W-:Y:S01]  /*6f60*/  FFMA R34, R81, UR47, -R171 ;  /* 0x0000002f51227c23 */ /* 0x000fe200080008ab */
[----:B------:R1:W-:Y:S01]  /*6f70*/  MUFU.EX2 R41, R28 ;  /* 0x0000001c00297308 */ /* 0x0003e20000000800 */
[----:B------:R-:W-:Y:S01]  /*6f80*/  FMUL R82, R82, 1.4426950216293334961 ;  /* 0x3fb8aa3b52527820 */ /* 0x000fe20000400000 */
[----:B------:R-:W-:Y:S01]  /*6f90*/  FMUL R83, R83, 1.4426950216293334961 ;  /* 0x3fb8aa3b53537820 */ /* 0x000fe20000400000 */
[----:B------:R-:W-:Y:S01]  /*6fa0*/  FMUL R86, R86, 1.4426950216293334961 ;  /* 0x3fb8aa3b56567820 */ /* 0x000fe20000400000 */
[----:B------:R-:W-:Y:S01]  /*6fb0*/  FMUL R87, R87, 1.4426950216293334961 ;  /* 0x3fb8aa3b57577820 */ /* 0x000fe20000400000 */
[----:B------:R-:W-:-:S03]  /*6fc0*/  FFMA R74, R74, UR47, -R147 ;  /* 0x0000002f4a4a7c23 */ /* 0x000fc60008000893 */
[----:B------:R3:W-:Y:S01]  /*6fd0*/  MUFU.EX2 R81, R27 ;  /* 0x0000001b00517308 */ /* 0x0007e20000000800 */
[----:B-1----:R-:W-:Y:S01]  /*6fe0*/  FFMA R28, R44, UR47, -R171 ;  /* 0x0000002f2c1c7c23 */ /* 0x002fe200080008ab */
[--C-:B------:R-:W-:Y:S01]  /*6ff0*/  FFMA R75, R75, UR47, -R147.reuse ;  /* 0x0000002f4b4b7c23 */ /* 0x100fe20008000893 */
[--C-:B------:R-:W-:Y:S01]  /*7000*/  FFMA R78, R78, UR47, -R147.reuse ;  /* 0x0000002f4e4e7c23 */ /* 0x100fe20008000893 */
[----:B------:R-:W-:Y:S01]  /*7010*/  FFMA R79, R79, UR47, -R147 ;  /* 0x0000002f4f4f7c23 */ /* 0x000fe20008000893 */
[----:B------:R-:W-:-:S03]  /*7020*/  FMUL R39, R39, 1.4426950216293334961 ;  /* 0x3fb8aa3b27277820 */ /* 0x000fc60000400000 */
[----:B------:R1:W-:Y:S01]  /*7030*/  MUFU.EX2 R44, R29 ;  /* 0x0000001d002c7308 */ /* 0x0003e20000000800 */
[----:B---3--:R-:W-:Y:S02]  /*7040*/  SEL R27, R30, R31, !P0 ;  /* 0x0000001f1e1b7207 */ /* 0x008fe40004000000 */
[----:B------:R-:W-:Y:S01]  /*7050*/  SEL R30, R31, R30, !P0 ;  /* 0x0000001e1f1e7207 */ /* 0x000fe20004000000 */
[----:B------:R-:W-:Y:S01]  /*7060*/  FMUL R31, R34, 1.4426950216293334961 ;  /* 0x3fb8aa3b221f7820 */ /* 0x000fe20000400000 */
[--C-:B------:R-:W-:Y:S01]  /*7070*/  FFMA R34, R84, UR47, -R171.reuse ;  /* 0x0000002f54227c23 */ /* 0x100fe200080008ab */
[----:B------:R-:W-:Y:S02]  /*7080*/  FMUL R28, R28, 1.4426950216293334961 ;  /* 0x3fb8aa3b1c1c7820 */ /* 0x000fe40000400000 */
[----:B------:R-:W-:Y:S01]  /*7090*/  MUFU.EX2 R66, R66 ;  /* 0x0000004200427308 */ /* 0x000fe20000000800 */
[--C-:B-1----:R-:W-:Y:S01]  /*70a0*/  FFMA R29, R45, UR47, -R171.reuse ;  /* 0x0000002f2d1d7c23 */ /* 0x102fe200080008ab */
[----:B------:R-:W-:Y:S01]  /*70b0*/  FFMA R178, R24, UR47, -R171 ;  /* 0x0000002f18b27c23 */ /* 0x000fe200080008ab */
[----:B------:R-:W-:Y:S01]  /*70c0*/  FMUL R74, R74, 1.4426950216293334961 ;  /* 0x3fb8aa3b4a4a7820 */ /* 0x000fe20000400000 */
[----:B------:R-:W-:Y:S01]  /*70d0*/  FMUL R75, R75, 1.4426950216293334961 ;  /* 0x3fb8aa3b4b4b7820 */ /* 0x000fe20000400000 */
[----:B------:R-:W-:-:S03]  /*70e0*/  FMUL R29, R29, 1.4426950216293334961 ;  /* 0x3fb8aa3b1d1d7820 */ /* 0x000fc60000400000 */
[----:B------:R-:W1:Y:S01]  /*70f0*/  MUFU.EX2 R67, R67 ;  /* 0x0000004300437308 */ /* 0x000e620000000800 */
[----:B------:R-:W-:Y:S01]  /*7100*/  FMUL R78, R78, 1.4426950216293334961 ;  /* 0x3fb8aa3b4e4e7820 */ /* 0x000fe20000400000 */
[----:B------:R-:W-:Y:S01]  /*7110*/  FMUL R79, R79, 1.4426950216293334961 ;  /* 0x3fb8aa3b4f4f7820 */ /* 0x000fe20000400000 */
[----:B------:R-:W-:-:S05]  /*7120*/  FMUL R34, R34, 1.4426950216293334961 ;  /* 0x3fb8aa3b22227820 */ /* 0x000fca0000400000 */
[----:B------:R-:W-:Y:S01]  /*7130*/  MUFU.EX2 R70, R70 ;  /* 0x0000004600467308 */ /* 0x000fe20000000800 */
[----:B------:R-:W-:-:S07]  /*7140*/  FFMA R35, R35, UR47, -R147 ;  /* 0x0000002f23237c23 */ /* 0x000fce0008000893 */
[----:B------:R-:W-:Y:S01]  /*7150*/  MUFU.EX2 R71, R71 ;  /* 0x0000004700477308 */ /* 0x000fe20000000800 */
[----:B------:R-:W-:-:S07]  /*7160*/  FMUL R178, R178, 1.4426950216293334961 ;  /* 0x3fb8aa3bb2b27820 */ /* 0x000fce0000400000 */
[----:B------:R3:W-:Y:S01]  /*7170*/  MUFU.EX2 R170, R38 ;  /* 0x0000002600aa7308 */ /* 0x0007e20000000800 */
[----:B------:R-:W-:Y:S01]  /*7180*/  FMUL R166, R166, 1.4426950216293334961 ;  /* 0x3fb8aa3ba6a67820 */ /* 0x000fe20000400000 */
[----:B---3--:R-:W-:-:S06]  /*7190*/  FFMA R38, R85, UR47, -R171 ;  /* 0x0000002f55267c23 */ /* 0x008fcc00080008ab */
[----:B------:R3:W-:Y:S01]  /*71a0*/  MUFU.EX2 R42, R39 ;  /* 0x00000027002a7308 */ /* 0x0007e20000000800 */
[----:B------:R-:W-:-:S07]  /*71b0*/  FMUL R38, R38, 1.4426950216293334961 ;  /* 0x3fb8aa3b26267820 */ /* 0x000fce0000400000 */
[----:B------:R-:W-:Y:S01]  /*71c0*/  MUFU.EX2 R82, R82 ;  /* 0x0000005200527308 */ /* 0x000fe20000000800 */
[----:B---3--:R-:W-:Y:S01]  /*71d0*/  FFMA R39, R25, UR47, -R171 ;  /* 0x0000002f19277c23 */ /* 0x008fe200080008ab */
[----:B------:R-:W-:-:S06]  /*71e0*/  FMUL R35, R35, 1.4426950216293334961 ;  /* 0x3fb8aa3b23237820 */ /* 0x000fcc0000400000 */
[----:B------:R-:W3:Y:S01]  /*71f0*/  MUFU.EX2 R83, R83 ;  /* 0x0000005300537308 */ /* 0x000ee20000000800 */
[----:B------:R-:W-:Y:S01]  /*7200*/  FMUL R39, R39, 1.4426950216293334961 ;  /* 0x3fb8aa3b27277820 */ /* 0x000fe20000400000 */
[----:B------:R-:W-:-:S06]  /*7210*/  FFMA R32, R32, UR47, -R171 ;  /* 0x0000002f20207c23 */ /* 0x000fcc00080008ab */
[----:B------:R-:W-:Y:S01]  /*7220*/  MUFU.EX2 R86, R86 ;  /* 0x0000005600567308 */ /* 0x000fe20000000800 */
[--C-:B------:R-:W-:Y:S01]  /*7230*/  FFMA R33, R33, UR47, -R171.reuse ;  /* 0x0000002f21217c23 */ /* 0x100fe200080008ab */
[----:B------:R-:W-:-:S06]  /*7240*/  FFMA R36, R36, UR47, -R171 ;  /* 0x0000002f24247c23 */ /* 0x000fcc00080008ab */
[----:B------:R-:W4:Y:S01]  /*7250*/  MUFU.EX2 R87, R87 ;  /* 0x0000005700577308 */ /* 0x000f220000000800 */
[----:B------:R-:W-:-:S07]  /*7260*/  FFMA R37, R37, UR47, -R171 ;  /* 0x0000002f25257c23 */ /* 0x000fce00080008ab */
[----:B------:R5:W-:Y:S02]  /*7270*/  MUFU.EX2 R45, R28 ;  /* 0x0000001c002d7308 */ /* 0x000be40000000800 */
[----:B-----5:R-:W-:-:S06]  /*7280*/  FFMA R28, R48, UR47, -R171 ;  /* 0x0000002f301c7c23 */ /* 0x020fcc00080008ab */
[----:B------:R5:W-:Y:S01]  /*7290*/  MUFU.EX2 R48, R29 ;  /* 0x0000001d00307308 */ /* 0x000be20000000800 */
[----:B------:R-:W-:-:S07]  /*72a0*/  FMUL R28, R28, 1.4426950216293334961 ;  /* 0x3fb8aa3b1c1c7820 */ /* 0x000fce0000400000 */
[----:B------:R-:W-:Y:S01]  /*72b0*/  MUFU.EX2 R155, R155 ;  /* 0x0000009b009b7308 */ /* 0x000fe20000000800 */
[----:B-----5:R-:W-:Y:S01]  /*72c0*/  FFMA R29, R49, UR47, -R171 ;  /* 0x0000002f311d7c23 */ /* 0x020fe200080008ab */
[----:B------:R-:W-:-:S03]  /*72d0*/  FMUL R32, R32, 1.4426950216293334961 ;  /* 0x3fb8aa3b20207820 */ /* 0x000fc60000400000 */
[----:B------:R-:W-:-:S03]  /*72e0*/  FMUL R29, R29, 1.4426950216293334961 ;  /* 0x3fb8aa3b1d1d7820 */ /* 0x000fc60000400000 */
[----:B------:R-:W-:Y:S01]  /*72f0*/  MUFU.EX2 R163, R163 ;  /* 0x000000a300a37308 */ /* 0x000fe20000000800 */
[----:B------:R-:W-:Y:S01]  /*7300*/  FMUL R33, R33, 1.4426950216293334961 ;  /* 0x3fb8aa3b21217820 */ /* 0x000fe20000400000 */
[----:B------:R-:W-:-:S06]  /*7310*/  FMUL R36, R36, 1.4426950216293334961 ;  /* 0x3fb8aa3b24247820 */ /* 0x000fcc0000400000 */
[----:B------:R1:W5:Y:S01]  /*7320*/  MUFU.EX2 R84, R31 ;  /* 0x0000001f00547308 */ /* 0x0003620000000800 */
[----:B------:R-:W-:-:S07]  /*7330*/  FMUL R37, R37, 1.4426950216293334961 ;  /* 0x3fb8aa3b25257820 */ /* 0x000fce0000400000 */
[----:B------:R-:W-:Y:S08]  /*7340*/  MUFU.EX2 R85, R34 ;  /* 0x0000002200557308 */ /* 0x000ff00000000800 */
[----:B0-----:R-:W0:Y:S01]  /*7350*/  MUFU.EX2 R173, R38 ;  /* 0x0000002600ad7308 */ /* 0x001e220000000800 */
[----:B-1----:R-:W-:-:S07]  /*7360*/  F2FP.SATFINITE.E4M3.F32.PACK_AB_MERGE_C R31, R67, R66, RZ ;  /* 0x00000042431f723e */ /* 0x002fce00048070ff */
[----:B------:R-:W-:Y:S08]  /*7370*/  MUFU.EX2 R74, R74 ;  /* 0x0000004a004a7308 */ /* 0x000ff00000000800 */
[----:B------:R-:W1:Y:S08]  /*7380*/  MUFU.EX2 R75, R75 ;  /* 0x0000004b004b7308 */ /* 0x000e700000000800 */
[----:B------:R-:W-:Y:S08]  /*7390*/  MUFU.EX2 R78, R78 ;  /* 0x0000004e004e7308 */ /* 0x000ff00000000800 */
[----:B------:R-:W2:Y:S01]  /*73a0*/  MUFU.EX2 R79, R79 ;  /* 0x0000004f004f7308 */ /* 0x000ea20000000800 */
[----:B------:R4:W-:Y:S07]  /*73b0*/  STS.U8 [R148+UR40+0x900], R160 ;  /* 0x000900a094007988 */ /* 0x0009ee0008000028 */
[----:B------:R-:W-:Y:S01]  /*73c0*/  MUFU.EX2 R178, R178 ;  /* 0x000000b200b27308 */ /* 0x000fe20000000800 */
[----:B------:R5:W-:Y:S07]  /*73d0*/  STS.U8 [R148+UR40+0xd00], R161 ;  /* 0x000d00a194007988 */ /* 0x000bee0008000028 */
[----:B------:R-:W2:Y:S01]  /*73e0*/  MUFU.EX2 R179, R39 ;  /* 0x0000002700b37308 */ /* 0x000ea20000000800 */
[----:B------:R0:W-:Y:S07]  /*73f0*/  STS.U8 [R148+UR40+0x1100], R162 ;  /* 0x001100a294007988 */ /* 0x0001ee0008000028 */
[----:B------:R3:W-:Y:S01]  /*7400*/  MUFU.EX2 R49, R28 ;  /* 0x0000001c00317308 */ /* 0x0007e20000000800 */
[----:B------:R-:W-:-:S07]  /*7410*/  F2FP.SATFINITE.E4M3.F32.PACK_AB_MERGE_C R31, R68, R65, R31 ;  /* 0x00000041441f723e */ /* 0x000fce000480701f */
[----:B------:R-:W-:Y:S01]  /*7420*/  MUFU.EX2 R166, R166 ;  /* 0x000000a600a67308 */ /* 0x000fe20000000800 */
[----:B---3--:R-:W-:-:S07]  /*7430*/  FFMA R28, R52, UR47, -R171 ;  /* 0x0000002f341c7c23 */ /* 0x008fce00080008ab */
[----:B------:R3:W2:Y:S01]  /*7440*/  MUFU.EX2 R167, R35 ;  /* 0x0000002300a77308 */ /* 0x0006a20000000800 */
[----:B------:R-:W-:-:S07]  /*7450*/  F2FP.SATFINITE.E4M3.F32.PACK_AB_MERGE_C R186, R83, R82, RZ ;  /* 0x0000005253ba723e */ /* 0x000fce00048070ff */
[----:B------:R1:W-:Y:S01]  /*7460*/  MUFU.EX2 R52, R29 ;  /* 0x0000001d00347308 */ /* 0x0003e20000000800 */
[----:B---3--:R-:W-:Y:S01]  /*7470*/  F2FP.SATFINITE.E4M3.F32.PACK_AB_MERGE_C R35, R71, R70, RZ ;  /* 0x000000464723723e */ /* 0x008fe200048070ff */
[----:B------:R-:W-:Y:S03]  /*7480*/  STS.U8 [R148+UR40+0x1500], R194 ;  /* 0x001500c294007988 */ /* 0x000fe60008000028 */
[----:B------:R-:W-:Y:S01]  /*7490*/  F2FP.SATFINITE.E4M3.F32.PACK_AB_MERGE_C R35, R72, R69, R35 ;  /* 0x000000454823723e */ /* 0x000fe20004807023 */
[----:B-1----:R-:W-:Y:S02]  /*74a0*/  FFMA R29, R53, UR47, -R171 ;  /* 0x0000002f351d7c23 */ /* 0x002fe400080008ab */
[----:B----4-:R1:W-:Y:S02]  /*74b0*/  MUFU.EX2 R160, R32 ;  /* 0x0000002000a07308 */ /* 0x0103e40000000800 */
[----:B------:R-:W-:-:S06]  /*74c0*/  FMUL R29, R29, 1.4426950216293334961 ;  /* 0x3fb8aa3b1d1d7820 */ /* 0x000fcc0000400000 */
[----:B-----5:R-:W3:Y:S01]  /*74d0*/  MUFU.EX2 R161, R33 ;  /* 0x0000002100a17308 */ /* 0x020ee20000000800 */
[----:B-1----:R-:W-:Y:S01]  /*74e0*/  FMUL R32, R28, 1.4426950216293334961 ;  /* 0x3fb8aa3b1c207820 */ /* 0x002fe20000400000 */
[----:B------:R-:W-:Y:S01]  /*74f0*/  F2FP.SATFINITE.E4M3.F32.PACK_AB_MERGE_C R28, R87, R86, RZ ;  /* 0x00000056571c723e */ /* 0x000fe200048070ff */
[----:B------:R-:W-:Y:S05]  /*7500*/  STS.U8 [R148+UR40+0x1900], R200 ;  /* 0x001900c894007988 */ /* 0x000fea0008000028 */
[----:B0-----:R-:W-:Y:S01]  /*7510*/  MUFU.EX2 R162, R36 ;  /* 0x0000002400a27308 */ /* 0x001fe20000000800 */
[----:B------:R-:W-:Y:S01]  /*7520*/  STS.U8 [R148+UR40+0x1d00], R206 ;  /* 0x001d00ce94007988 */ /* 0x000fe20008000028 */
[----:B------:R-:W-:-:S06]  /*7530*/  SEL R34, R31, R35, !P0 ;  /* 0x000000231f227207 */ /* 0x000fcc0004000000 */
[----:B------:R-:W0:Y:S01]  /*7540*/  MUFU.EX2 R40, R37 ;  /* 0x0000002500287308 */ /* 0x000e220000000800 */
[----:B------:R-:W-:Y:S01]  /*7550*/  STS.U8 [R148+UR40+0x2100], R176 ;  /* 0x002100b094007988 */ /* 0x000fe20008000028 */
[----:B------:R-:W-:-:S03]  /*7560*/  SEL R31, R35, R31, !P0 ;  /* 0x0000001f231f7207 */ /* 0x000fc60004000000 */
[----:B------:R-:W-:Y:S01]  /*7570*/  STS.U8 [R148+UR40+0x2500], R175 ;  /* 0x002500af94007988 */ /* 0x000fe20008000028 */
[----:B------:R-:W-:-:S03]  /*7580*/  F2FP.SATFINITE.E4M3.F32.PACK_AB_MERGE_C R186, R84, R81, R186 ;  /* 0x0000005154ba723e */ /* 0x000fc600048070ba */
[----:B------:R-:W-:Y:S01]  /*7590*/  STS.U8 [R148+UR40+0x2900], R220 ;  /* 0x002900dc94007988 */ /* 0x000fe20008000028 */
[----:B------:R-:W-:-:S03]  /*75a0*/  F2FP.SATFINITE.E4M3.F32.PACK_AB_MERGE_C R28, R173, R85, R28 ;  /* 0x00000055ad1c723e */ /* 0x000fc6000480701c */
[----:B------:R-:W-:Y:S01]  /*75b0*/  STS.U8 [R148+UR40+0x2d00], R226 ;  /* 0x002d00e294007988 */ /* 0x000fe20008000028 */
[----:B------:R-:W-:-:S03]  /*75c0*/  F2FP.SATFINITE.E4M3.F32.PACK_AB_MERGE_C R182, R163, R155, RZ ;  /* 0x0000009ba3b6723e */ /* 0x000fc600048070ff */
[----:B------:R-:W-:Y:S01]  /*75d0*/  STS.U8 [R148+UR40+0x3100], R232 ;  /* 0x003100e894007988 */ /* 0x000fe20008000028 */
[----:B------:R-:W-:-:S03]  /*75e0*/  F2FP.SATFINITE.E4M3.F32.PACK_AB_MERGE_C R35, R75, R74, RZ ;  /* 0x0000004a4b23723e */ /* 0x000fc600048070ff */
[----:B------:R-:W-:Y:S01]  /*75f0*/  STS.U8 [R148+UR40+0x3500], R238 ;  /* 0x003500ee94007988 */ /* 0x000fe20008000028 */
[----:B--2---:R-:W-:-:S03]  /*7600*/  F2FP.SATFINITE.E4M3.F32.PACK_AB_MERGE_C R38, R79, R78, RZ ;  /* 0x0000004e4f26723e */ /* 0x004fc600048070ff */
[----:B------:R-:W-:Y:S04]  /*7610*/  STS.U8 [R148+UR40+0x3900], R244 ;  /* 0x003900f494007988 */ /* 0x000fe80008000028 */
[----:B------:R1:W-:Y:S01]  /*7620*/  STS.U8 [R148+UR40+0x3d00], R250 ;  /* 0x003d00fa94007988 */ /* 0x0003e20008000028 */
[----:B------:R2:W-:Y:S01]  /*7630*/  MUFU.EX2 R53, R32 ;  /* 0x0000002000357308 */ /* 0x0005e20000000800 */
[----:B------:R-:W-:Y:S02]  /*7640*/  F2FP.SATFINITE.E4M3.F32.PACK_AB_MERGE_C R182, R179, R178, R182 ;  /* 0x000000b2b3b6723e */ /* 0x000fe400048070b6 */
[----:B------:R-:W-:-:S05]  /*7650*/  F2FP.SATFINITE.E4M3.F32.PACK_AB_MERGE_C R35, R76, R73, R35 ;  /* 0x000000494c23723e */ /* 0x000fca0004807023 */
[----:B-1----:R1:W4:Y:S01]  /*7660*/  MUFU.EX2 R148, R29 ;  /* 0x0000001d00947308 */ /* 0x0023220000000800 */
[----:B--2---:R-:W-:Y:S02]  /*7670*/  SEL R32, R186, R28, !P0 ;  /* 0x0000001cba207207 */ /* 0x004fe40004000000 */
[----:B------:R-:W-:Y:S02]  /*7680*/  F2FP.SATFINITE.E4M3.F32.PACK_AB_MERGE_C R38, R80, R77, R38 ;  /* 0x0000004d5026723e */ /* 0x000fe40004807026 */
[----:B-1----:R-:W-:Y:S02]  /*7690*/  F2FP.SATFINITE.E4M3.F32.PACK_AB_MERGE_C R29, R165, R164, RZ ;  /* 0x000000a4a51d723e */ /* 0x002fe400048070ff */
[----:B------:R-:W-:Y:S02]  /*76a0*/  SEL R186, R28, R186, !P0 ;  /* 0x000000ba1cba7207 */ /* 0x000fe40004000000 */
[----:B------:R-:W-:Y:S02]  /*76b0*/  F2FP.SATFINITE.E4M3.F32.PACK_AB_MERGE_C R29, R159, R157, R29 ;  /* 0x0000009d9f1d723e */ /* 0x000fe4000480701d */
[----:B------:R-:W-:-:S02]  /*76c0*/  F2FP.SATFINITE.E4M3.F32.PACK_AB_MERGE_C R36, R167, R166, RZ ;  /* 0x000000a6a724723e */ /* 0x000fc400048070ff */
[----:B------:R-:W-:Y:S02]  /*76d0*/  F2FP.SATFINITE.E4M3.F32.PACK_AB_MERGE_C R28, R42, R170, RZ ;  /* 0x000000aa2a1c723e */ /* 0x000fe400048070ff */
[----:B------:R-:W-:Y:S02]  /*76e0*/  SEL R33, R182, R29, !P0 ;  /* 0x0000001db6217207 */ /* 0x000fe40004000000 */
[----:B------:R-:W-:Y:S02]  /*76f0*/  SEL R24, R35, R38, !P0 ;  /* 0x0000002623187207 */ /* 0x000fe40004000000 */
[----:B------:R-:W-:Y:S02]  /*7700*/  SEL R25, R38, R35, !P0 ;  /* 0x0000002326197207 */ /* 0x000fe40004000000 */
[----:B------:R-:W-:Y:S02]  /*7710*/  SEL R182, R29, R182, !P0 ;  /* 0x000000b61db67207 */ /* 0x000fe40004000000 */
[----:B---3--:R-:W-:-:S02]  /*7720*/  F2FP.SATFINITE.E4M3.F32.PACK_AB_MERGE_C R36, R161, R160, R36 ;  /* 0x000000a0a124723e */ /* 0x008fc40004807024 */
[----:B0-----:R-:W-:Y:S02]  /*7730*/  F2FP.SATFINITE.E4M3.F32.PACK_AB_MERGE_C R28, R40, R162, R28 ;  /* 0x000000a2281c723e */ /* 0x001fe4000480701c */
[----:B------:R-:W-:Y:S02]  /*7740*/  F2FP.SATFINITE.E4M3.F32.PACK_AB_MERGE_C R38, R46, R43, RZ ;  /* 0x0000002b2e26723e */ /* 0x000fe400048070ff */
[----:B------:R-:W-:Y:S02]  /*7750*/  F2FP.SATFINITE.E4M3.F32.PACK_AB_MERGE_C R29, R50, R47, RZ ;  /* 0x0000002f321d723e */ /* 0x000fe400048070ff */
[----:B------:R-:W-:Y:S02]  /*7760*/  SEL R35, R36, R28, !P0 ;  /* 0x0000001c24237207 */ /* 0x000fe40004000000 */
[----:B------:R-:W-:Y:S02]  /*7770*/  F2FP.SATFINITE.E4M3.F32.PACK_AB_MERGE_C R38, R44, R41, R38 ;  /* 0x000000292c26723e */ /* 0x000fe40004807026 */
[----:B------:R-:W-:Y:S01]  /*7780*/  F2FP.SATFINITE.E4M3.F32.PACK_AB_MERGE_C R29, R48, R45, R29 ;  /* 0x0000002d301d723e */ /* 0x000fe2000480701d */
[----:B------:R-:W-:Y:S01]  /*7790*/  STS.U8 [R169+UR40+0x200], R145 ;  /* 0x00020091a9007988 */ /* 0x000fe20008000028 */
[----:B------:R-:W-:-:S02]  /*77a0*/  SEL R36, R28, R36, !P0 ;  /* 0x000000241c247207 */ /* 0x000fc40004000000 */
[----:B------:R-:W-:Y:S01]  /*77b0*/  F2FP.SATFINITE.E4M3.F32.PACK_AB_MERGE_C R175, R54, R51, RZ ;  /* 0x0000003336af723e */ /* 0x000fe200048070ff */
[----:B------:R-:W-:Y:S01]  /*77c0*/  STS.U8 [R169+UR40+0x600], R151 ;  /* 0x00060097a9007988 */ /* 0x000fe20008000028 */
[----:B------:R-:W-:-:S03]  /*77d0*/  F2FP.SATFINITE.E4M3.F32.PACK_AB_MERGE_C R28, R56, R55, RZ ;  /* 0x00000037381c723e */ /* 0x000fc600048070ff */
[----:B------:R-:W-:Y:S01]  /*77e0*/  STS.U8 [R169+UR40+0xa00], R149 ;  /* 0x000a0095a9007988 */ /* 0x000fe20008000028 */
[----:B------:R-:W-:-:S03]  /*77f0*/  SEL R37, R38, R29, !P0 ;  /* 0x0000001d26257207 */ /* 0x000fc60004000000 */
[----:B------:R-:W-:Y:S01]  /*7800*/  STS.U8 [R169+UR40+0xe00], R150 ;  /* 0x000e0096a9007988 */ /* 0x000fe20008000028 */
[----:B------:R-:W-:-:S03]  /*7810*/  SEL R38, R29, R38, !P0 ;  /* 0x000000261d267207 */ /* 0x000fc60004000000 */
        /* <DEDUP_REMOVED lines=11> */
[----:B------:R-:W-:Y:S01]  /*78d0*/  STS.U8 [R169+UR40+0x3e00], R252 ;  /* 0x003e00fca9007988 */ /* 0x000fe20008000028 */
[----:B------:R-:W-:-:S03]  /*78e0*/  F2FP.SATFINITE.E4M3.F32.PACK_AB_MERGE_C R175, R52, R49, R175 ;  /* 0x0000003134af723e */ /* 0x000fc600048070af */
[----:B------:R-:W-:Y:S01]  /*78f0*/  STS.U8 [R154+UR40+0x300], R146 ;  /* 0x000300929a007988 */ /* 0x000fe20008000028 */
[----:B----4-:R-:W-:-:S03]  /*7900*/  F2FP.SATFINITE.E4M3.F32.PACK_AB_MERGE_C R28, R148, R53, R28 ;  /* 0x00000035941c723e */ /* 0x010fc6000480701c */
        /* <DEDUP_REMOVED lines=15> */
[----:B------:R0:W-:Y:S06]  /*7a00*/  MEMBAR.ALL.CTA ;  /* 0x0000000000007992 */ /* 0x0001ec0000008000 */
[----:B0-----:R-:W0:Y:S04]  /*7a10*/  FENCE.VIEW.ASYNC.S ;  /* 0x00000000000073c6 */ /* 0x001e280000000000 */
[----:B0-----:R0:W-:Y:S01]  /*7a20*/  SHFL.IDX PT, R29, R24, R26, 0x1f ;  /* 0x00001f1a181d7589 */ /* 0x0011e200000e0000 */
[----:B------:R-:W-:-:S02]  /*7a30*/  SEL R39, R175, R28, !P0 ;  /* 0x0000001caf277207 */ /* 0x000fc40004000000 */
[----:B------:R-:W-:Y:S02]  /*7a40*/  SEL R175, R28, R175, !P0 ;  /* 0x000000af1caf7207 */ /* 0x000fe40004000000 */
[----:B------:R-:W-:Y:S01]  /*7a50*/  SHFL.IDX PT, R28, R27, R26, 0x1f ;  /* 0x00001f1a1b1c7589 */ /* 0x000fe200000e0000 */
[----:B0-----:R-:W-:-:S03]  /*7a60*/  LOP3.LUT R24, R26, 0x1, RZ, 0x3c, !PT ;  /* 0x000000011a187812 */ /* 0x001fc600078e3cff */
[----:B------:R-:W-:Y:S04]  /*7a70*/  SHFL.IDX PT, R32, R32, R26, 0x1f ;  /* 0x00001f1a20207589 */ /* 0x000fe800000e0000 */
[----:B------:R-:W0:Y:S04]  /*7a80*/  SHFL.IDX PT, R184, R30, R24, 0x1f ;  /* 0x00001f181eb87589 */ /* 0x000e2800000e0000 */
[----:B------:R-:W1:Y:S04]  /*7a90*/  SHFL.IDX PT, R30, R25, R24, 0x1f ;  /* 0x00001f18191e7589 */ /* 0x000e6800000e0000 */
[----:B------:R-:W-:Y:S04]  /*7aa0*/  SHFL.IDX PT, R176, R31, R24, 0x1f ;  /* 0x00001f181fb07589 */ /* 0x000fe800000e0000 */
[----:B------:R-:W2:Y:S01]  /*7ab0*/  SHFL.IDX PT, R31, R186, R24, 0x1f ;  /* 0x00001f18ba1f7589 */ /* 0x000ea200000e0000 */
[----:B------:R-:W-:-:S03]  /*7ac0*/  FADD R2, -R147, R2 ;  /* 0x0000000293027221 */ /* 0x000fc60000000100 */
[----:B------:R-:W-:Y:S01]  /*7ad0*/  SHFL.IDX PT, R27, R34, R26, 0x1f ;  /* 0x00001f1a221b7589 */ /* 0x000fe200000e0000 */
[----:B------:R-:W-:-:S03]  /*7ae0*/  FADD R144, -R171, R144 ;  /* 0x00000090ab907221 */ /* 0x000fc60000000100 */
[----:B------:R-:W-:Y:S04]  /*7af0*/  SHFL.IDX PT, R33, R33, R26, 0x1f ;  /* 0x00001f1a21217589 */ /* 0x000fe800000e0000 */
[----:B------:R-:W3:Y:S04]  /*7b00*/  SHFL.IDX PT, R34, R182, R24, 0x1f ;  /* 0x00001f18b6227589 */ /* 0x000ee800000e0000 */
[----:B------:R-:W-:Y:S04]  /*7b10*/  SHFL.IDX PT, R35, R35, R26, 0x1f ;  /* 0x00001f1a23237589 */ /* 0x000fe800000e0000 */
[----:B------:R-:W4:Y:S01]  /*7b20*/  SHFL.IDX PT, R36, R36, R24, 0x1f ;  /* 0x00001f1824247589 */ /* 0x000f2200000e0000 */
[----:B------:R-:W-:Y:S01]  /*7b30*/  FMUL R2, R2, 1.4426950216293334961 ;  /* 0x3fb8aa3b02027820 */ /* 0x000fe20000400000 */
[----:B------:R-:W-:-:S02]  /*7b40*/  FMUL R144, R144, 1.4426950216293334961 ;  /* 0x3fb8aa3b90907820 */ /* 0x000fc40000400000 */
[----:B------:R-:W-:Y:S04]  /*7b50*/  SHFL.IDX PT, R37, R37, R26, 0x1f ;  /* 0x00001f1a25257589 */ /* 0x000fe800000e0000 */
[----:B------:R-:W5:Y:S04]  /*7b60*/  SHFL.IDX PT, R38, R38, R24, 0x1f ;  /* 0x00001f1826267589 */ /* 0x000f6800000e0000 */
[----:B------:R-:W-:Y:S04]  /*7b70*/  SHFL.IDX PT, R39, R39, R26, 0x1f ;  /* 0x00001f1a27277589 */ /* 0x000fe800000e0000 */
[----:B------:R0:W5:Y:S01]  /*7b80*/  SHFL.IDX PT, R175, R175, R24, 0x1f ;  /* 0x00001f18afaf7589 */ /* 0x00016200000e0000 */
[----:B------:R-:W-:Y:S01]  /*7b90*/  IMAD.MOV.U32 R146, RZ, RZ, 0x5410 ;  /* 0x00005410ff927424 */ /* 0x000fe200078e00ff */
[----:B------:R-:W-:Y:S01]  /*7ba0*/  LOP3.LUT P1, RZ, R188, 0x2, RZ, 0xc0, !PT ;  /* 0x00000002bcff7812 */ /* 0x000fe2000782c0ff */
[----:B------:R-:W-:Y:S01]  /*7bb0*/  IMAD.MOV.U32 R145, RZ, RZ, 0x7632 ;  /* 0x00007632ff917424 */ /* 0x000fe200078e00ff */
[----:B------:R-:W4:Y:S02]  /*7bc0*/  MUFU.EX2 R2, R2 ;  /* 0x0000000200027308 */ /* 0x000f240000000800 */
[----:B------:R-:W-:-:S02]  /*7bd0*/  SEL R146, R146, 0x1054, !P1 ;  /* 0x0000105492927807 */ /* 0x000fc40004800000 */
[----:B------:R-:W-:-:S04]  /*7be0*/  SEL R145, R145, 0x3276, !P1 ;  /* 0x0000327691917807 */ /* 0x000fc80004800000 */
[----:B------:R-:W5:Y:S01]  /*7bf0*/  MUFU.EX2 R144, R144 ;  /* 0x0000009000907308 */ /* 0x000f620000000800 */
[CCC-:B0-----:R-:W-:Y:S01]  /*7c00*/  PRMT R24, R28.reuse, R146.reuse, R184.reuse ;  /* 0x000000921c187216 */ /* 0x1c1fe200000000b8 */
[----:B------:R-:W-:Y:S01]  /*7c10*/  USHF.L.U32 UR7, UR49, 0x7, URZ ;  /* 0x0000000731077899 */ /* 0x000fe2000800063f */
[-C--:B------:R-:W-:Y:S02]  /*7c20*/  PRMT R25, R28, R145.reuse, R184 ;  /* 0x000000911c197216 */ /* 0x080fe400000000b8 */
[CCC-:B-1----:R-:W-:Y:S02]  /*7c30*/  PRMT R28, R29.reuse, R146.reuse, R30.reuse ;  /* 0x000000921d1c7216 */ /* 0x1c2fe4000000001e */
[-C--:B------:R-:W-:Y:S02]  /*7c40*/  PRMT R29, R29, R145.reuse, R30 ;  /* 0x000000911d1d7216 */ /* 0x080fe4000000001e */
[C-C-:B--2---:R-:W-:Y:S01]  /*7c50*/  PRMT R30, R32.reuse, R146, R31.reuse ;  /* 0x00000092201e7216 */ /* 0x144fe2000000001f */
[----:B------:R-:W-:Y:S01]  /*7c60*/  ULOP3.LUT UR7, UR7, 0x200, URZ, 0xc0, !UPT ;  /* 0x0000020007077892 */ /* 0x000fe2000f8ec03f */
[----:B------:R-:W-:-:S02]  /*7c70*/  PRMT R31, R32, R145, R31 ;  /* 0x00000091201f7216 */ /* 0x000fc4000000001f */
[CCC-:B---3--:R-:W-:Y:S02]  /*7c80*/  PRMT R32, R33.reuse, R146.reuse, R34.reuse ;  /* 0x0000009221207216 */ /* 0x1c8fe40000000022 */
[-C--:B------:R-:W-:Y:S02]  /*7c90*/  PRMT R33, R33, R145.reuse, R34 ;  /* 0x0000009121217216 */ /* 0x080fe40000000022 */
[C-C-:B----4-:R-:W-:Y:S01]  /*7ca0*/  PRMT R34, R35.reuse, R146, R36.reuse ;  /* 0x0000009223227216 */ /* 0x150fe20000000024 */
[----:B------:R-:W-:Y:S01]  /*7cb0*/  ULEA.HI UR7, UR40, UR7, URZ, 0x1c ;  /* 0x0000000728077291 */ /* 0x000fe2000f8fe03f */
[-C--:B------:R-:W-:Y:S01]  /*7cc0*/  PRMT R35, R35, R145.reuse, R36 ;  /* 0x0000009123237216 */ /* 0x080fe20000000024 */
[----:B------:R-:W-:Y:S01]  /*7cd0*/  FMUL R90, R90, R2 ;  /* 0x000000025a5a7220 */ /* 0x000fe20000400000 */
[--C-:B-----5:R-:W-:Y:S01]  /*7ce0*/  PRMT R36, R37, R146, R38.reuse ;  /* 0x0000009225247216 */ /* 0x120fe20000000026 */
[-C--:B------:R-:W-:Y:S01]  /*7cf0*/  FMUL R91, R91, R2.reuse ;  /* 0x000000025b5b7220 */ /* 0x080fe20000400000 */
[----:B------:R-:W-:Y:S01]  /*7d00*/  PRMT R37, R37, R145, R38 ;  /* 0x0000009125257216 */ /* 0x000fe20000000026 */
[-C--:B------:R-:W-:Y:S01]  /*7d10*/  FMUL R94, R94, R2.reuse ;  /* 0x000000025e5e7220 */ /* 0x080fe20000400000 */
        /* <DEDUP_REMOVED lines=11> */
[----:B------:R-:W-:Y:S01]  /*7dd0*/  FMUL R118, R118, R2 ;  /* 0x0000000276767220 */ /* 0x000fe20000400000 */
        /* <DEDUP_REMOVED lines=16> */
[----:B------:R-:W-:Y:S01]  /*7ee0*/  FMUL R119, R119, R2 ;  /* 0x0000000277777220 */ /* 0x000fe20000400000 */
[----:B------:R-:W-:-:S02]  /*7ef0*/  PRMT R26, R27, R146, R176 ;  /* 0x000000921b1a7216 */ /* 0x000fc400000000b0 */
[--C-:B------:R-:W-:Y:S01]  /*7f00*/  PRMT R38, R39, R146, R175.reuse ;  /* 0x0000009227267216 */ /* 0x100fe200000000af */
[----:B------:R-:W-:Y:S01]  /*7f10*/  ULOP3.LUT UR38, UR7, 0x3fff, URZ, 0xc0, !UPT ;  /* 0x00003fff07267892 */ /* 0x000fe2000f8ec03f */
[-C--:B------:R-:W-:Y:S02]  /*7f20*/  PRMT R27, R27, R145.reuse, R176 ;  /* 0x000000911b1b7216 */ /* 0x080fe400000000b0 */
[----:B------:R-:W-:Y:S01]  /*7f30*/  PRMT R39, R39, R145, R175 ;  /* 0x0000009127277216 */ /* 0x000fe200000000af */
[----:B------:R-:W-:Y:S06]  /*7f40*/  BAR.SYNC.DEFER_BLOCKING 0x0 ;  /* 0x0000000000007b1d */ /* 0x000fec0000010000 */
[----:B------:R-:W-:Y:S01]  /*7f50*/  UMOV UR39, 0x40000040 ;  /* 0x4000004000277882 */ /* 0x000fe20000000000 */
[----:B------:R-:W-:-:S06]  /*7f60*/  WARPGROUP.ARRIVE ;  /* 0x00000000000079c5 */ /* 0x000fcc0000000000 */
[----:B------:R-:W-:Y:S01]  /*7f70*/  QGMMA.64x64x32.F32.E4M3.E4M3 R88, R24, gdesc[UR36], R88 ;  /* 0x00e0002418587df3 */ /* 0x000fe20008700858 */
[----:B------:R-:W-:Y:S01]  /*7f80*/  UIADD3 UR38, UP0, UR38, 0x2, URZ ;  /* 0x0000000226267890 */ /* 0x000fe2000ff1e03f */
[----:B------:R-:W-:-:S03]  /*7f90*/  UMOV UR7, URZ ;  /* 0x0000003f00077c82 */ /* 0x000fc60008000000 */
[----:B------:R-:W-:Y:S01]  /*7fa0*/  UIADD3.X UR39, UR7, 0x40000040, URZ, UP0, !UPT ;  /* 0x4000004007277890 */ /* 0x000fe200087fe43f */
[----:B------:R-:W-:Y:S01]  /*7fb0*/  FADD R57, R57, R60 ;  /* 0x0000003c39397221 */ /* 0x000fe20000000000 */
[----:B------:R-:W-:-:S03]  /*7fc0*/  FADD R58, R58, R59 ;  /* 0x0000003b3a3a7221 */ /* 0x000fc60000000000 */
        /* <DEDUP_REMOVED lines=9> */
[----:B------:R-:W-:Y:S01]  /*8060*/  FADD R58, R70, R58 ;  /* 0x0000003a463a7221 */ /* 0x000fe20000000000 */
[----:B------:R-:W-:Y:S02]  /*8070*/  QGMMA.64x64x32.F32.E4M3.E4M3 R88, R28, gdesc[UR36], R88 ;  /* 0x00e000241c587df3 */ /* 0x000fe40008700858 */
        /* <DEDUP_REMOVED lines=8> */
[----:B------:R-:W-:Y:S02]  /*8100*/  UIADD3.64 UR42, UR38, 0x2, URZ ;  /* 0x00000002262a7897 */ /* 0x000fe4000fffe03f */
        /* <DEDUP_REMOVED lines=31> */
[----:B------:R-:W-:Y:S01]  /*8300*/  UIADD3.64 UR38, UR38, 0x4, URZ ;  /* 0x0000000426267897 */ /* 0x000fe2000fffe03f */
[----:B------:R-:W0:Y:S01]  /*8310*/  LDC R44, c[0x0][0x280] ;  /* 0x0000a000ff2c7b82 */ /* 0x000e220000000800 */
        /* <DEDUP_REMOVED lines=11> */
[----:B------:R-:W-:-:S04]  /*83d0*/  FADD R58, R56, R58 ;  /* 0x0000003a383a7221 */ /* 0x000fc80000000000 */
[----:B------:R-:W1:Y:S01]  /*83e0*/  SHFL.BFLY PT, R41, R57, 0x2, 0x1f ;  /* 0x0c401f0039297f89 */ /* 0x000e6200000e0000 */
[----:B------:R-:W-:Y:S03]  /*83f0*/  QGMMA.64x64x32.F32.E4M3.E4M3 R88, R36, gdesc[UR36], R88, gsb0 ;  /* 0x00e0002424587df3 */ /* 0x000fe60008000858 */
[----:B------:R-:W2:Y:S01]  /*8400*/  SHFL.BFLY PT, R40, R58, 0x2, 0x1f ;  /* 0x0c401f003a287f89 */ /* 0x000ea200000e0000 */
[----:B-1----:R-:W-:-:S05]  /*8410*/  FADD R41, R57, R41 ;  /* 0x0000002939297221 */ /* 0x002fca0000000000 */
[----:B------:R-:W1:Y:S01]  /*8420*/  SHFL.BFLY PT, R42, R41, 0x1, 0x1f ;  /* 0x0c201f00292a7f89 */ /* 0x000e6200000e0000 */
[----:B--2---:R-:W-:-:S05]  /*8430*/  FADD R40, R58, R40 ;  /* 0x000000283a287221 */ /* 0x004fca0000000000 */
[----:B------:R-:W2:Y:S01]  /*8440*/  SHFL.BFLY PT, R43, R40, 0x1, 0x1f ;  /* 0x0c201f00282b7f89 */ /* 0x000ea200000e0000 */
[----:B------:R-:W-:-:S06]  /*8450*/  UIADD3 UR4, UR4, 0x80, URZ ;  /* 0x0000008004047890 */ /* 0x000fcc000fffe03f */
[----:B0-----:R-:W-:Y:S01]  /*8460*/  ISETP.LE.AND P1, PT, R44, UR4, PT ;  /* 0x000000042c007c0c */ /* 0x001fe2000bf23270 */
[----:B------:R-:W-:Y:S01]  /*8470*/  ULEA UR5, UR50, UR5, 0x7 ;  /* 0x0000000532057291 */ /* 0x000fe2000f8e383f */
[----:B-1----:R-:W-:Y:S01]  /*8480*/  FADD R42, R41, R42 ;  /* 0x0000002a292a7221 */ /* 0x002fe20000000000 */
[----:B------:R-:W-:Y:S01]  /*8490*/  ULEA UR6, UR48, UR6, 0x7 ;  /* 0x0000000630067291 */ /* 0x000fe2000f8e383f */
[--C-:B------:R-:W-:Y:S02]  /*84a0*/  IMAD.MOV.U32 R41, RZ, RZ, R171.reuse ;  /* 0x000000ffff297224 */ /* 0x100fe400078e00ab */
[----:B------:R-:W-:Y:S01]  /*84b0*/  FFMA R0, R144, R0, R42 ;  /* 0x0000000090007223 */ /* 0x000fe2000000002a */
[----:B------:R-:W-:Y:S02]  /*84c0*/  IMAD.MOV.U32 R144, RZ, RZ, R171 ;  /* 0x000000ffff907224 */ /* 0x000fe400078e00ab */
[----:B--2---:R-:W-:Y:S01]  /*84d0*/  FADD R43, R40, R43 ;  /* 0x0000002b282b7221 */ /* 0x004fe20000000000 */
[----:B------:R-:W-:-:S03]  /*84e0*/  IMAD.MOV.U32 R40, RZ, RZ, R147 ;  /* 0x000000ffff287224 */ /* 0x000fc600078e0093 */
[----:B------:R-:W-:Y:S01]  /*84f0*/  FFMA R143, R2, R143, R43 ;  /* 0x0000008f028f7223 */ /* 0x000fe2000000002b */
[----:B------:R-:W-:Y:S01]  /*8500*/  IMAD.MOV.U32 R2, RZ, RZ, R147 ;  /* 0x000000ffff027224 */ /* 0x000fe200078e0093 */
[----:B------:R-:W-:Y:S02]  /*8510*/  WARPGROUP.DEPBAR.LE gsb0, 0x0 ;  /* 0x00008000000079c5 */ /* 0x000fe40000010000 */
[----:B------:R-:W-:Y:S05]  /*8520*/  @!P1 BRA `(.L_x_1) ;  /* 0xffffffb000009947 */ /* 0x000fea000383ffff */
.L_x_0:
[----:B------:R-:W0:Y:S01]  /*8530*/  S2R R147, SR_TID.X ;  /* 0x0000000000937919 */ /* 0x000e220000002100 */
[C---:B------:R-:W-:Y:S01]  /*8540*/  FSETP.GT.AND P0, PT, |R143|.reuse, 8.50705917302346158658e+37, PT ;  /* 0x7e8000008f00780b */ /* 0x040fe20003f04200 */
[----:B------:R-:W-:Y:S01]  /*8550*/  IMAD.MOV.U32 R47, RZ, RZ, R0 ;  /* 0x000000ffff2f7224 */ /* 0x000fe200078e0000 */
[----:B------:R-:W-:Y:S01]  /*8560*/  FSETP.GEU.AND P3, PT, R143, 1.175494350822287508e-38, PT ;  /* 0x008000008f00780b */ /* 0x000fe20003f6e000 */
[----:B------:R-:W-:Y:S01]  /*8570*/  FMUL R0, R117, 0.25 ;  /* 0x3e80000075007820 */ /* 0x000fe20000400000 */
[----:B------:R-:W-:Y:S01]  /*8580*/  FSETP.GEU.AND P4, PT, |R143|, 1.175494350822287508e-38, PT ;  /* 0x008000008f00780b */ /* 0x000fe20003f8e200 */
[----:B-1----:R-:W-:Y:S01]  /*8590*/  FMUL R43, R88, 0.25 ;  /* 0x3e800000582b7820 */ /* 0x002fe20000400000 */
[C---:B------:R-:W-:Y:S01]  /*85a0*/  FSETP.GT.AND P1, PT, |R47|.reuse, 8.50705917302346158658e+37, PT ;  /* 0x7e8000002f00780b */ /* 0x040fe20003f24200 */
[----:B------:R-:W1:Y:S01]  /*85b0*/  LDC R72, c[0x0][0x278] ;  /* 0x00009e00ff487b82 */ /* 0x000e620000000800 */
[----:B------:R-:W-:Y:S01]  /*85c0*/  FSETP.GEU.AND P2, PT, R47, 1.175494350822287508e-38, PT ;  /* 0x008000002f00780b */ /* 0x000fe20003f4e000 */
[----:B------:R-:W2:Y:S01]  /*85d0*/  S2R R145, SR_CTAID.X ;  /* 0x0000000000917919 */ /* 0x000ea20000002500 */
[----:B------:R-:W-:Y:S01]  /*85e0*/  FSEL R117, R0, R117, P1 ;  /* 0x0000007500757208 */ /* 0x000fe20000800000 */
[----:B------:R-:W-:Y:S01]  /*85f0*/  FMUL R0, R113, 0.25 ;  /* 0x3e80000071007820 */ /* 0x000fe20000400000 */
[----:B------:R-:W-:Y:S01]  /*8600*/  FSEL R43, R43, R88, P1 ;  /* 0x000000582b2b7208 */ /* 0x000fe20000800000 */
[----:B------:R-:W-:-:S02]  /*8610*/  ULDC.64 UR4, c[0x0][0x270] ;  /* 0x00009c0000047ab9 */ /* 0x000fc40000000a00 */
[----:B------:R-:W3:Y:S01]  /*8620*/  LDC.64 R68, c[0x0][0x228] ;  /* 0x00008a00ff447b82 */ /* 0x000ee20000000a00 */
[----:B------:R-:W-:Y:S01]  /*8630*/  FSEL R113, R0, R113, P1 ;  /* 0x0000007100717208 */ /* 0x000fe20000800000 */
[----:B------:R-:W-:Y:S01]  /*8640*/  FMUL R0, R101, 0.25 ;  /* 0x3e80000065007820 */ /* 0x000fe20000400000 */
[----:B------:R-:W-:-:S04]  /*8650*/  UIMAD UR4, UR41, UR4, URZ ;  /* 0x00000004290472a4 */ /* 0x000fc8000f8e023f */
[----:B------:R-:W-:Y:S01]  /*8660*/  FSEL R101, R0, R101, P1 ;  /* 0x0000006500657208 */ /* 0x000fe20000800000 */
[----:B------:R-:W-:-:S05]  /*8670*/  FMUL R0, R47, 8388608 ;  /* 0x4b0000002f007820 */ /* 0x000fca0000400000 */
[----:B------:R-:W-:Y:S01]  /*8680*/  FSEL R44, R0, R47, !P2 ;  /* 0x0000002f002c7208 */ /* 0x000fe20005000000 */
[C---:B0-----:R-:W-:Y:S01]  /*8690*/  IMAD.SHL.U32 R2, R147.reuse, 0x4, RZ ;  /* 0x0000000493027824 */ /* 0x041fe200078e00ff */
[C---:B------:R-:W-:Y:S01]  /*86a0*/  LOP3.LUT R10, R147.reuse, 0x80, RZ, 0xc0, !PT ;  /* 0x00000080930a7812 */ /* 0x040fe200078ec0ff */
[C---:B------:R-:W-:Y:S01]  /*86b0*/  IMAD.SHL.U32 R4, R147.reuse, 0x40, RZ ;  /* 0x0000004093047824 */ /* 0x040fe200078e00ff */
[C---:B------:R-:W-:Y:S01]  /*86c0*/  LOP3.LUT R146, R147.reuse, 0x3f, RZ, 0xc0, !PT ;  /* 0x0000003f93927812 */ /* 0x040fe200078ec0ff */
[C---:B------:R-:W-:Y:S01]  /*86d0*/  IMAD.SHL.U32 R5, R147.reuse, 0x10, RZ ;  /* 0x0000001093057824 */ /* 0x040fe200078e00ff */
[----:B------:R-:W-:Y:S01]  /*86e0*/  LOP3.LUT R3, R2, 0x1b8, RZ, 0xc0, !PT ;  /* 0x000001b802037812 */ /* 0x000fe200078ec0ff */
[----:B------:R-:W-:Y:S01]  /*86f0*/  IMAD.SHL.U32 R6, R147, 0x8, RZ ;  /* 0x0000000893067824 */ /* 0x000fe200078e00ff */
[----:B------:R-:W-:Y:S01]  /*8700*/  SHF.R.U32.HI R8, RZ, 0x1, R10 ;  /* 0x00000001ff087819 */ /* 0x000fe2000001160a */
[----:B------:R-:W-:Y:S01]  /*8710*/  VIADD R0, R44, 0xc0cafb0d ;  /* 0xc0cafb0d2c007836 */ /* 0x000fe20000000000 */
[----:B------:R-:W-:Y:S01]  /*8720*/  LOP3.LUT R4, R3, 0x40, R4, 0xf8, !PT ;  /* 0x0000004003047812 */ /* 0x000fe200078ef804 */
[----:B--2---:R-:W-:Y:S01]  /*8730*/  IMAD R145, R145, 0x40, R146 ;  /* 0x0000004091917824 */ /* 0x004fe200078e0292 */
[----:B------:R-:W-:-:S02]  /*8740*/  SHF.R.S32.HI R3, RZ, 0x4, R147 ;  /* 0x00000004ff037819 */ /* 0x000fc40000011493 */
[----:B------:R-:W-:Y:S02]  /*8750*/  LOP3.LUT R5, R5, 0x30, RZ, 0xc0, !PT ;  /* 0x0000003005057812 */ /* 0x000fe400078ec0ff */
[----:B------:R-:W-:Y:S02]  /*8760*/  SGXT R3, R3, 0x1 ;  /* 0x000000010303781a */ /* 0x000fe40000000200 */
[----:B------:R-:W-:Y:S02]  /*8770*/  LOP3.LUT R7, R5, 0x380, R6, 0xf8, !PT ;  /* 0x0000038005077812 */ /* 0x000fe400078ef806 */
[----:B------:R-:W-:Y:S02]  /*8780*/  LOP3.LUT R3, R4, 0x840, R3, 0x78, !PT ;  /* 0x0000084004037812 */ /* 0x000fe400078e7803 */
[----:B------:R-:W-:Y:S02]  /*8790*/  LOP3.LUT R4, R147, 0x7, RZ, 0xc0, !PT ;  /* 0x0000000793047812 */ /* 0x000fe400078ec0ff */
[----:B------:R-:W-:Y:S01]  /*87a0*/  SHF.R.S32.HI R6, RZ, 0x3, R147 ;  /* 0x00000003ff067819 */ /* 0x000fe20000011493 */
[----:B------:R-:W-:Y:S01]  /*87b0*/  IMAD R3, R10, 0x8, R3 ;  /* 0x000000080a037824 */ /* 0x000fe200078e0203 */
[----:B------:R-:W-:Y:S01]  /*87c0*/  LEA R10, R4, UR40, 0x3 ;  /* 0x00000028040a7c11 */ /* 0x000fe2000f8e18ff */
[----:B------:R-:W-:Y:S01]  /*87d0*/  FMUL R4, R119, 0.25 ;  /* 0x3e80000077047820 */ /* 0x000fe20000400000 */
[----:B------:R-:W-:-:S02]  /*87e0*/  SGXT R6, R6, 0x1 ;  /* 0x000000010606781a */ /* 0x000fc40000000200 */
[----:B------:R-:W-:Y:S02]  /*87f0*/  SHF.R.S32.HI R5, RZ, 0x2, R147 ;  /* 0x00000002ff057819 */ /* 0x000fe40000011493 */
[----:B------:R-:W-:Y:S01]  /*8800*/  FSEL R119, R4, R119, P0 ;  /* 0x0000007704777208 */ /* 0x000fe20000000000 */
[----:B------:R-:W-:Y:S01]  /*8810*/  FMUL R4, R111, 0.25 ;  /* 0x3e8000006f047820 */ /* 0x000fe20000400000 */
[----:B------:R-:W-:Y:S01]  /*8820*/  LOP3.LUT R7, R7, 0x1008, R6, 0xf8, !PT ;  /* 0x0000100807077812 */ /* 0x000fe200078ef806 */
[----:B------:R-:W-:Y:S01]  /*8830*/  FMUL R6, R115, 0.25 ;  /* 0x3e80000073067820 */ /* 0x000fe20000400000 */
[----:B------:R-:W-:Y:S01]  /*8840*/  SGXT R5, R5, 0x1 ;  /* 0x000000010505781a */ /* 0x000fe20000000200 */
[----:B------:R-:W-:Y:S01]  /*8850*/  @!P4 FMUL R119, R119, 16777216 ;  /* 0x4b8000007777c820 */ /* 0x000fe20000400000 */
[----:B------:R-:W-:Y:S01]  /*8860*/  FSEL R111, R4, R111, P0 ;  /* 0x0000006f046f7208 */ /* 0x000fe20000000000 */
[----:B------:R-:W-:Y:S01]  /*8870*/  FMUL R4, R103, 0.25 ;  /* 0x3e80000067047820 */ /* 0x000fe20000400000 */
[----:B------:R-:W-:Y:S01]  /*8880*/  FSEL R115, R6, R115, P0 ;  /* 0x0000007306737208 */ /* 0x000fe20000000000 */
[----:B------:R-:W-:Y:S01]  /*8890*/  FMUL R6, R107, 0.25 ;  /* 0x3e8000006b067820 */ /* 0x000fe20000400000 */
[----:B------:R-:W-:Y:S01]  /*88a0*/  LOP3.LUT R9, R2, 0xc0, RZ, 0xc0, !PT ;  /* 0x000000c002097812 */ /* 0x000fe200078ec0ff */
[----:B------:R-:W-:Y:S01]  /*88b0*/  @!P4 FMUL R111, R111, 16777216 ;  /* 0x4b8000006f6fc820 */ /* 0x000fe20000400000 */
[----:B------:R-:W-:Y:S01]  /*88c0*/  FSEL R103, R4, R103, P0 ;  /* 0x0000006704677208 */ /* 0x000fe20000000000 */
[----:B------:R-:W-:Y:S01]  /*88d0*/  FMUL R4, R91, 0.25 ;  /* 0x3e8000005b047820 */ /* 0x000fe20000400000 */
[----:B------:R-:W-:Y:S01]  /*88e0*/  LOP3.LUT R8, R8, 0x840, R5, 0x78, !PT ;  /* 0x0000084008087812 */ /* 0x000fe200078e7805 */
[----:B------:R-:W-:Y:S01]  /*88f0*/  FMUL R5, R118, 0.25 ;  /* 0x3e80000076057820 */ /* 0x000fe20000400000 */
[----:B------:R-:W-:Y:S01]  /*8900*/  IMAD.IADD R45, R9, 0x1, R10 ;  /* 0x00000001092d7824 */ /* 0x000fe200078e020a */
[----:B------:R-:W-:Y:S01]  /*8910*/  FSEL R107, R6, R107, P0 ;  /* 0x0000006b066b7208 */ /* 0x000fe20000000000 */
[----:B------:R-:W-:Y:S01]  /*8920*/  FMUL R9, R106, 0.25 ;  /* 0x3e8000006a097820 */ /* 0x000fe20000400000 */
[----:B------:R-:W-:Y:S01]  /*8930*/  FSEL R91, R4, R91, P0 ;  /* 0x0000005b045b7208 */ /* 0x000fe20000000000 */
[----:B------:R-:W-:Y:S01]  /*8940*/  FMUL R4, R109, 0.25 ;  /* 0x3e8000006d047820 */ /* 0x000fe20000400000 */
[----:B------:R-:W-:Y:S01]  /*8950*/  FMUL R6, R99, 0.25 ;  /* 0x3e80000063067820 */ /* 0x000fe20000400000 */
[----:B------:R-:W-:Y:S01]  /*8960*/  LOP3.LUT R2, R7, R8, RZ, 0xfc, !PT ;  /* 0x0000000807027212 */ /* 0x000fe200078efcff */
[----:B------:R-:W-:Y:S01]  /*8970*/  FMUL R8, R95, 0.25 ;  /* 0x3e8000005f087820 */ /* 0x000fe20000400000 */
[----:B------:R-:W-:Y:S01]  /*8980*/  FSEL R11, R5, R118, P0 ;  /* 0x00000076050b7208 */ /* 0x000fe20000000000 */
        /* <DEDUP_REMOVED lines=8> */
[----:B------:R-:W-:Y:S01]  /*8a10*/  FMUL R4, R143, 8388608 ;  /* 0x4b0000008f047820 */ /* 0x000fe20000400000 */
[----:B------:R-:W-:Y:S01]  /*8a20*/  FMUL R7, R110, 0.25 ;  /* 0x3e8000006e077820 */ /* 0x000fe20000400000 */
[----:B------:R-:W-:Y:S01]  /*8a30*/  FSEL R95, R8, R95, P0 ;  /* 0x0000005f085f7208 */ /* 0x000fe20000000000 */
[----:B------:R-:W-:Y:S01]  /*8a40*/  FMUL R8, R89, 0.25 ;  /* 0x3e80000059087820 */ /* 0x000fe20000400000 */
[----:B------:R-:W-:Y:S01]  /*8a50*/  FSEL R15, R5, R114, P0 ;  /* 0x00000072050f7208 */ /* 0x000fe20000000000 */
[----:B------:R-:W-:Y:S01]  /*8a60*/  FMUL R5, R102, 0.25 ;  /* 0x3e80000066057820 */ /* 0x000fe20000400000 */
[----:B------:R-:W-:Y:S01]  /*8a70*/  FSEL R51, R4, R143, !P3 ;  /* 0x0000008f04337208 */ /* 0x000fe20005800000 */
[----:B------:R-:W-:Y:S01]  /*8a80*/  @P0 FMUL R143, R143, 0.25 ;  /* 0x3e8000008f8f0820 */ /* 0x000fe20000400000 */
[----:B------:R-:W-:Y:S01]  /*8a90*/  FSEL R39, R9, R90, P0 ;  /* 0x0000005a09277208 */ /* 0x000fe20000000000 */
[----:B------:R-:W-:Y:S01]  /*8aa0*/  FMUL R9, R96, 0.25 ;  /* 0x3e80000060097820 */ /* 0x000fe20000400000 */
[----:B------:R-:W-:Y:S01]  /*8ab0*/  FSEL R105, R6, R105, P1 ;  /* 0x0000006906697208 */ /* 0x000fe20000800000 */
[----:B------:R-:W-:Y:S01]  /*8ac0*/  VIADD R4, R51, 0xc0cafb0d ;  /* 0xc0cafb0d33047836 */ /* 0x000fe20000000000 */
[----:B------:R-:W-:Y:S01]  /*8ad0*/  FSEL R19, R7, R110, P0 ;  /* 0x0000006e07137208 */ /* 0x000fe20000000000 */
[----:B------:R-:W-:Y:S01]  /*8ae0*/  FMUL R6, R93, 0.25 ;  /* 0x3e8000005d067820 */ /* 0x000fe20000400000 */
[----:B------:R-:W-:Y:S01]  /*8af0*/  FMUL R7, R98, 0.25 ;  /* 0x3e80000062077820 */ /* 0x000fe20000400000 */
[----:B------:R-:W-:Y:S01]  /*8b00*/  FSEL R89, R8, R89, P1 ;  /* 0x0000005908597208 */ /* 0x000fe20000800000 */
[----:B------:R-:W-:Y:S01]  /*8b10*/  @!P4 FMUL R143, R143, 16777216 ;  /* 0x4b8000008f8fc820 */ /* 0x000fe20000400000 */
[----:B------:R-:W-:Y:S01]  /*8b20*/  FSEL R27, R5, R102, P0 ;  /* 0x00000066051b7208 */ /* 0x000fe20000000000 */
[----:B------:R-:W-:Y:S01]  /*8b30*/  FMUL R5, R116, 0.25 ;  /* 0x3e80000074057820 */ /* 0x000fe20000400000 */
[----:B------:R-:W-:Y:S01]  /*8b40*/  LOP3.LUT R8, R4, 0xff800000, RZ, 0xc0, !PT ;  /* 0xff80000004087812 */ /* 0x000fe200078ec0ff */
[----:B------:R-:W-:Y:S01]  /*8b50*/  @!P4 FMUL R11, R11, 16777216 ;  /* 0x4b8000000b0bc820 */ /* 0x000fe20000400000 */
[----:B------:R-:W-:Y:S01]  /*8b60*/  FSEL R33, R9, R96, P1 ;  /* 0x0000006009217208 */ /* 0x000fe20000800000 */
[----:B------:R-:W-:Y:S01]  /*8b70*/  @!P4 FMUL R115, R115, 16777216 ;  /* 0x4b8000007373c820 */ /* 0x000fe20000400000 */
[----:B------:R-:W-:Y:S01]  /*8b80*/  FSEL R93, R6, R93, P1 ;  /* 0x0000005d065d7208 */ /* 0x000fe20000800000 */
[----:B------:R-:W-:Y:S01]  /*8b90*/  @!P4 FMUL R15, R15, 16777216 ;  /* 0x4b8000000f0fc820 */ /* 0x000fe20000400000 */
[----:B------:R-:W-:Y:S01]  /*8ba0*/  FSEL R31, R7, R98, P0 ;  /* 0x00000062071f7208 */ /* 0x000fe20000000000 */
[----:B------:R-:W-:Y:S01]  /*8bb0*/  FMUL R7, R94, 0.25 ;  /* 0x3e8000005e077820 */ /* 0x000fe20000400000 */
[----:B------:R-:W-:Y:S01]  /*8bc0*/  FSEL R6, RZ, -23, P3 ;  /* 0xc1b80000ff067808 */ /* 0x000fe20001800000 */
[----:B------:R-:W-:Y:S01]  /*8bd0*/  @!P4 FMUL R19, R19, 16777216 ;  /* 0x4b8000001313c820 */ /* 0x000fe20000400000 */
[----:B------:R-:W-:Y:S01]  /*8be0*/  I2FP.F32.S32 R9, R8 ;  /* 0x0000000800097245 */ /* 0x000fe20000201400 */
[----:B------:R-:W-:Y:S01]  /*8bf0*/  @!P4 FMUL R107, R107, 16777216 ;  /* 0x4b8000006b6bc820 */ /* 0x000fe20000400000 */
[----:B------:R-:W-:Y:S01]  /*8c00*/  FSEL R13, R5, R116, P1 ;  /* 0x00000074050d7208 */ /* 0x000fe20000800000 */
[----:B------:R-:W-:Y:S01]  /*8c10*/  FMUL R5, R112, 0.25 ;  /* 0x3e80000070057820 */ /* 0x000fe20000400000 */
[----:B------:R-:W-:Y:S01]  /*8c20*/  FSEL R35, R7, R94, P0 ;  /* 0x0000005e07237208 */ /* 0x000fe20000000000 */
[----:B------:R-:W-:Y:S01]  /*8c30*/  FFMA.FTZ R9, R9, 1.1920928955078125e-07, R6 ;  /* 0x3400000009097823 */ /* 0x000fe20000010006 */
[----:B------:R-:W-:Y:S01]  /*8c40*/  FSETP.GEU.AND P0, PT, |R47|, 1.175494350822287508e-38, PT ;  /* 0x008000002f00780b */ /* 0x000fe20003f0e200 */
[----:B------:R-:W0:Y:S01]  /*8c50*/  MUFU.RCP R6, R143 ;  /* 0x0000008f00067308 */ /* 0x000e220000001000 */
[----:B------:R-:W-:Y:S01]  /*8c60*/  FSEL R17, R5, R112, P1 ;  /* 0x0000007005117208 */ /* 0x000fe20000800000 */
[----:B------:R-:W-:Y:S01]  /*8c70*/  FMUL R5, R104, 0.25 ;  /* 0x3e80000068057820 */ /* 0x000fe20000400000 */
[----:B------:R-:W-:Y:S01]  /*8c80*/  @P1 FMUL R47, R47, 0.25 ;  /* 0x3e8000002f2f1820 */ /* 0x000fe20000400000 */
[----:B------:R-:W-:Y:S01]  /*8c90*/  LOP3.LUT R10, R147, 0x8, RZ, 0xc0, !PT ;  /* 0x00000008930a7812 */ /* 0x000fe200078ec0ff */
[----:B------:R-:W-:Y:S01]  /*8ca0*/  @!P4 FMUL R23, R23, 16777216 ;  /* 0x4b8000001717c820 */ /* 0x000fe20000400000 */
[----:B------:R-:W-:Y:S01]  /*8cb0*/  @!P4 FMUL R103, R103, 16777216 ;  /* 0x4b8000006767c820 */ /* 0x000fe20000400000 */
[----:B------:R-:W-:Y:S01]  /*8cc0*/  FSEL R25, R5, R104, P1 ;  /* 0x0000006805197208 */ /* 0x000fe20000800000 */
[----:B------:R-:W-:Y:S01]  /*8cd0*/  FMUL R5, R92, 0.25 ;  /* 0x3e8000005c057820 */ /* 0x000fe20000400000 */
[----:B------:R-:W-:Y:S01]  /*8ce0*/  @!P4 FMUL R27, R27, 16777216 ;  /* 0x4b8000001b1bc820 */ /* 0x000fe20000400000 */
[----:B------:R-:W-:Y:S01]  /*8cf0*/  @!P4 FMUL R99, R99, 16777216 ;  /* 0x4b8000006363c820 */ /* 0x000fe20000400000 */
[----:B------:R-:W-:Y:S01]  /*8d00*/  @!P4 FMUL R31, R31, 16777216 ;  /* 0x4b8000001f1fc820 */ /* 0x000fe20000400000 */
[----:B------:R-:W-:Y:S01]  /*8d10*/  @!P4 FMUL R95, R95, 16777216 ;  /* 0x4b8000005f5fc820 */ /* 0x000fe20000400000 */
[----:B------:R-:W-:Y:S01]  /*8d20*/  @!P4 FMUL R35, R35, 16777216 ;  /* 0x4b8000002323c820 */ /* 0x000fe20000400000 */
[----:B------:R-:W-:Y:S01]  /*8d30*/  @!P4 FMUL R91, R91, 16777216 ;  /* 0x4b8000005b5bc820 */ /* 0x000fe20000400000 */
[----:B------:R-:W-:Y:S01]  /*8d40*/  @!P4 FMUL R39, R39, 16777216 ;  /* 0x4b8000002727c820 */ /* 0x000fe20000400000 */
[----:B------:R-:W-:Y:S01]  /*8d50*/  FSEL R37, R5, R92, P1 ;  /* 0x0000005c05257208 */ /* 0x000fe20000800000 */
[----:B------:R-:W-:Y:S01]  /*8d60*/  @!P0 FMUL R47, R47, 16777216 ;  /* 0x4b8000002f2f8820 */ /* 0x000fe20000400000 */
[----:B------:R-:W-:Y:S01]  /*8d70*/  FMUL R7, R108, 0.25 ;  /* 0x3e8000006c077820 */ /* 0x000fe20000400000 */
[----:B------:R-:W-:Y:S01]  /*8d80*/  LOP3.LUT R5, R0, 0xff800000, RZ, 0xc0, !PT ;  /* 0xff80000000057812 */ /* 0x000fe200078ec0ff */
[----:B0-----:R-:W-:Y:S01]  /*8d90*/  FMUL R119, R6, R119 ;  /* 0x0000007706777220 */ /* 0x001fe20000400000 */
[----:B------:R-:W-:Y:S01]  /*8da0*/  LEA.HI R0, R10, R45, RZ, 0x1f ;  /* 0x0000002d0a007211 */ /* 0x000fe200078ff8ff */
[C---:B------:R-:W-:Y:S01]  /*8db0*/  FMUL R10, R6.reuse, R11 ;  /* 0x0000000b060a7220 */ /* 0x040fe20000400000 */
        /* <DEDUP_REMOVED lines=13> */
[----:B------:R-:W-:Y:S01]  /*8e90*/  FMUL R36, R6, R39 ;  /* 0x0000002706247220 */ /* 0x000fe20000400000 */
[----:B------:R-:W-:Y:S01]  /*8ea0*/  FSEL R21, R7, R108, P1 ;  /* 0x0000006c07157208 */ /* 0x000fe20000800000 */
[----:B------:R-:W0:Y:S01]  /*8eb0*/  MUFU.RCP R6, R47 ;  /* 0x0000002f00067308 */ /* 0x000e220000001000 */
[----:B------:R-:W-:Y:S01]  /*8ec0*/  FMUL R7, R100, 0.25 ;  /* 0x3e80000064077820 */ /* 0x000fe20000400000 */
[----:B------:R-:W-:Y:S01]  /*8ed0*/  @!P0 FMUL R117, R117, 16777216 ;  /* 0x4b80000075758820 */ /* 0x000fe20000400000 */
[----:B------:R-:W-:Y:S01]  /*8ee0*/  @!P0 FMUL R13, R13, 16777216 ;  /* 0x4b8000000d0d8820 */ /* 0x000fe20000400000 */
[----:B------:R-:W-:Y:S01]  /*8ef0*/  @!P0 FMUL R113, R113, 16777216 ;  /* 0x4b80000071718820 */ /* 0x000fe20000400000 */
[----:B------:R-:W-:Y:S01]  /*8f00*/  @!P0 FMUL R17, R17, 16777216 ;  /* 0x4b80000011118820 */ /* 0x000fe20000400000 */
[----:B------:R-:W-:Y:S01]  /*8f10*/  FSEL R29, R7, R100, P1 ;  /* 0x00000064071d7208 */ /* 0x000fe20000800000 */
[----:B------:R-:W-:Y:S01]  /*8f20*/  @!P0 FMUL R109, R109, 16777216 ;  /* 0x4b8000006d6d8820 */ /* 0x000fe20000400000 */
        /* <DEDUP_REMOVED lines=11> */
[C---:B0-----:R-:W-:Y:S01]  /*8fe0*/  FMUL R117, R6.reuse, R117 ;  /* 0x0000007506757220 */ /* 0x041fe20000400000 */
        /* <DEDUP_REMOVED lines=15> */
[----:B------:R-:W-:Y:S01]  /*90e0*/  F2FP.SATFINITE.E4M3.F32.PACK_AB_MERGE_C R32, R95, R32, RZ ;  /* 0x000000205f20723e */ /* 0x000fe200048070ff */
[----:B------:R-:W-:Y:S01]  /*90f0*/  BAR.SYNC.DEFER_BLOCKING 0x0 ;  /* 0x0000000000007b1d */ /* 0x000fe20000010000 */
[----:B------:R-:W-:Y:S01]  /*9100*/  F2FP.SATFINITE.E4M3.F32.PACK_AB_MERGE_C R38, R89, R38, RZ ;  /* 0x000000265926723e */ /* 0x000fe200048070ff */
[----:B------:R-:W-:Y:S01]  /*9110*/  IMAD.IADD R8, R51, 0x1, -R8 ;  /* 0x0000000133087824 */ /* 0x000fe200078e0a08 */
[----:B------:R-:W-:-:S02]  /*9120*/  F2FP.SATFINITE.E4M3.F32.PACK_AB_MERGE_C R34, R93, R34, RZ ;  /* 0x000000225d22723e */ /* 0x000fc400048070ff */
[----:B------:R-:W-:Y:S01]  /*9130*/  F2FP.SATFINITE.E4M3.F32.PACK_AB_MERGE_C R6, R97, R6, RZ ;  /* 0x000000066106723e */ /* 0x000fe200048070ff */
[----:B------:R-:W-:Y:S01]  /*9140*/  FADD R8, R8, -1 ;  /* 0xbf80000008087421 */ /* 0x000fe20000000000 */
[----:B------:R-:W-:Y:S02]  /*9150*/  FSEL R4, RZ, -23, P2 ;  /* 0xc1b80000ff047808 */ /* 0x000fe40001000000 */
[----:B------:R-:W-:Y:S01]  /*9160*/  I2FP.F32.S32 R7, R5 ;  /* 0x0000000500077245 */ /* 0x000fe20000201400 */
[----:B------:R-:W-:Y:S01]  /*9170*/  IMAD.IADD R5, R44, 0x1, -R5 ;  /* 0x000000012c057824 */ /* 0x000fe200078e0a05 */
[----:B------:R-:W-:Y:S02]  /*9180*/  F2FP.SATFINITE.E4M3.F32.PACK_AB_MERGE_C R24, R105, R24, RZ ;  /* 0x000000186918723e */ /* 0x000fe400048070ff */
[----:B------:R-:W-:Y:S01]  /*9190*/  F2FP.SATFINITE.E4M3.F32.PACK_AB_MERGE_C R20, R109, R20, RZ ;  /* 0x000000146d14723e */ /* 0x000fe200048070ff */
[----:B------:R-:W-:Y:S01]  /*91a0*/  FFMA.FTZ R4, R7, 1.1920928955078125e-07, R4 ;  /* 0x3400000007047823 */ /* 0x000fe20000010004 */
[----:B------:R-:W-:Y:S01]  /*91b0*/  F2FP.SATFINITE.E4M3.F32.PACK_AB_MERGE_C R16, R113, R16, RZ ;  /* 0x000000107110723e */ /* 0x000fe200048070ff */
[----:B------:R-:W-:Y:S01]  /*91c0*/  FADD R5, R5, -1 ;  /* 0xbf80000005057421 */ /* 0x000fe20000000000 */
[----:B------:R-:W-:-:S02]  /*91d0*/  LOP3.LUT R19, R32, 0xffff, RZ, 0xc0, !PT ;  /* 0x0000ffff20137812 */ /* 0x000fc400078ec0ff */
[----:B------:R-:W-:Y:S02]  /*91e0*/  LOP3.LUT R38, R38, 0xffff, RZ, 0xc0, !PT ;  /* 0x0000ffff26267812 */ /* 0x000fe400078ec0ff */
[----:B------:R-:W-:Y:S02]  /*91f0*/  LOP3.LUT R17, R34, 0xffff, RZ, 0xc0, !PT ;  /* 0x0000ffff22117812 */ /* 0x000fe400078ec0ff */
[----:B------:R-:W-:Y:S02]  /*9200*/  LOP3.LUT R32, R6, 0xffff, RZ, 0xc0, !PT ;  /* 0x0000ffff06207812 */ /* 0x000fe400078ec0ff */
[----:B------:R-:W-:Y:S02]  /*9210*/  F2FP.SATFINITE.E4M3.F32.PACK_AB_MERGE_C R36, R91, R36, RZ ;  /* 0x000000245b24723e */ /* 0x000fe400048070ff */
[----:B------:R-:W-:Y:S02]  /*9220*/  F2FP.SATFINITE.E4M3.F32.PACK_AB_MERGE_C R30, R99, R30, RZ ;  /* 0x0000001e631e723e */ /* 0x000fe400048070ff */
[----:B------:R-:W-:-:S02]  /*9230*/  LOP3.LUT R34, R16, 0xffff, RZ, 0xc0, !PT ;  /* 0x0000ffff10227812 */ /* 0x000fc400078ec0ff */
[----:B------:R-:W-:Y:S02]  /*9240*/  LOP3.LUT R24, R24, 0xffff, RZ, 0xc0, !PT ;  /* 0x0000ffff18187812 */ /* 0x000fe400078ec0ff */
[----:B------:R-:W-:Y:S02]  /*9250*/  LOP3.LUT R21, R20, 0xffff, RZ, 0xc0, !PT ;  /* 0x0000ffff14157812 */ /* 0x000fe400078ec0ff */
[----:B------:R-:W-:Y:S02]  /*9260*/  PRMT R7, R32, 0x3340, R1 ;  /* 0x0000334020077816 */ /* 0x000fe40000000001 */
[----:B------:R-:W-:Y:S02]  /*9270*/  PRMT R6, R38, 0x3340, R17 ;  /* 0x0000334026067816 */ /* 0x000fe40000000011 */
[----:B------:R-:W-:Y:S02]  /*9280*/  F2FP.SATFINITE.E4M3.F32.PACK_AB_MERGE_C R117, R117, R12, RZ ;  /* 0x0000000c7575723e */ /* 0x000fe400048070ff */
[----:B------:R-:W-:-:S02]  /*9290*/  LOP3.LUT R36, R36, 0xffff, RZ, 0xc0, !PT ;  /* 0x0000ffff24247812 */ /* 0x000fc400078ec0ff */
[----:B------:R-:W-:Y:S02]  /*92a0*/  LOP3.LUT R30, R30, 0xffff, RZ, 0xc0, !PT ;  /* 0x0000ffff1e1e7812 */ /* 0x000fe400078ec0ff */
[----:B------:R-:W-:Y:S02]  /*92b0*/  PRMT R12, R34, 0x3340, R1 ;  /* 0x00003340220c7816 */ /* 0x000fe40000000001 */
[----:B------:R-:W-:Y:S02]  /*92c0*/  PRMT R11, R24, 0x3340, R21 ;  /* 0x00003340180b7816 */ /* 0x000fe40000000015 */
[----:B------:R-:W-:Y:S02]  /*92d0*/  F2FP.SATFINITE.E4M3.F32.PACK_AB_MERGE_C R22, R107, R22, RZ ;  /* 0x000000166b16723e */ /* 0x000fe400048070ff */
[----:B------:R-:W-:Y:S02]  /*92e0*/  F2FP.SATFINITE.E4M3.F32.PACK_AB_MERGE_C R18, R111, R18, RZ ;  /* 0x000000126f12723e */ /* 0x000fe400048070ff */
[----:B------:R-:W-:-:S02]  /*92f0*/  F2FP.SATFINITE.E4M3.F32.PACK_AB_MERGE_C R14, R115, R14, RZ ;  /* 0x0000000e730e723e */ /* 0x000fc400048070ff */
[----:B------:R-:W-:Y:S02]  /*9300*/  PRMT R13, R6, 0x5410, R7 ;  /* 0x00005410060d7816 */ /* 0x000fe40000000007 */
[----:B------:R-:W-:Y:S02]  /*9310*/  SHF.R.U32.HI R6, RZ, 0x8, R38 ;  /* 0x00000008ff067819 */ /* 0x000fe40000011626 */
[----:B------:R-:W-:Y:S02]  /*9320*/  SHF.R.U32.HI R7, RZ, 0x8, R17 ;  /* 0x00000008ff077819 */ /* 0x000fe40000011611 */
[----:B------:R-:W-:Y:S02]  /*9330*/  PRMT R20, R30, 0x3340, R1 ;  /* 0x000033401e147816 */ /* 0x000fe40000000001 */
[----:B------:R-:W-:Y:S02]  /*9340*/  PRMT R15, R36, 0x3340, R19 ;  /* 0x00003340240f7816 */ /* 0x000fe40000000013 */
[----:B------:R-:W-:-:S02]  /*9350*/  PRMT R16, R11, 0x5410, R12 ;  /* 0x000054100b107816 */ /* 0x000fc4000000000c */
[----:B------:R-:W-:Y:S02]  /*9360*/  F2FP.SATFINITE.E4M3.F32.PACK_AB_MERGE_C R119, R119, R10, RZ ;  /* 0x0000000a7777723e */ /* 0x000fe400048070ff */
[----:B------:R-:W-:Y:S02]  /*9370*/  LOP3.LUT R22, R22, 0xffff, RZ, 0xc0, !PT ;  /* 0x0000ffff16167812 */ /* 0x000fe400078ec0ff */
[----:B------:R-:W-:Y:S02]  /*9380*/  LOP3.LUT R23, R18, 0xffff, RZ, 0xc0, !PT ;  /* 0x0000ffff12177812 */ /* 0x000fe400078ec0ff */
[----:B------:R-:W-:Y:S02]  /*9390*/  LOP3.LUT R42, R14, 0xffff, RZ, 0xc0, !PT ;  /* 0x0000ffff0e2a7812 */ /* 0x000fe400078ec0ff */
[----:B------:R-:W-:Y:S02]  /*93a0*/  SHF.R.U32.HI R12, RZ, 0x8, R21 ;  /* 0x00000008ff0c7819 */ /* 0x000fe40000011615 */
[----:B------:R-:W-:-:S02]  /*93b0*/  SHF.R.U32.HI R10, RZ, 0x8, R32 ;  /* 0x00000008ff0a7819 */ /* 0x000fc40000011620 */
[----:B------:R-:W-:Y:S02]  /*93c0*/  SHF.R.U32.HI R11, RZ, 0x8, R24 ;  /* 0x00000008ff0b7819 */ /* 0x000fe40000011618 */
[----:B------:R-:W-:Y:S02]  /*93d0*/  LOP3.LUT R7, R7, 0xffff, RZ, 0xc0, !PT ;  /* 0x0000ffff07077812 */ /* 0x000fe400078ec0ff */
[----:B------:R-:W-:Y:S02]  /*93e0*/  LOP3.LUT R6, R6, 0xffff, RZ, 0xc0, !PT ;  /* 0x0000ffff06067812 */ /* 0x000fe400078ec0ff */
[----:B------:R-:W-:Y:S02]  /*93f0*/  PRMT R25, R15, 0x5410, R20 ;  /* 0x000054100f197816 */ /* 0x000fe40000000014 */
[----:B------:R-:W-:Y:S02]  /*9400*/  PRMT R18, R42, 0x3340, R1 ;  /* 0x000033402a127816 */ /* 0x000fe40000000001 */
[----:B------:R-:W-:-:S02]  /*9410*/  PRMT R15, R22, 0x3340, R23 ;  /* 0x00003340160f7816 */ /* 0x000fc40000000017 */
[----:B------:R-:W-:Y:S02]  /*9420*/  LOP3.LUT R14, R12, 0xffff, RZ, 0xc0, !PT ;  /* 0x0000ffff0c0e7812 */ /* 0x000fe400078ec0ff */
[----:B------:R-:W-:Y:S02]  /*9430*/  LOP3.LUT R10, R10, 0xffff, RZ, 0xc0, !PT ;  /* 0x0000ffff0a0a7812 */ /* 0x000fe400078ec0ff */
[----:B------:R-:W-:Y:S02]  /*9440*/  LOP3.LUT R11, R11, 0xffff, RZ, 0xc0, !PT ;  /* 0x0000ffff0b0b7812 */ /* 0x000fe400078ec0ff */
[----:B------:R-:W-:Y:S02]  /*9450*/  PRMT R12, R6, 0x3340, R7 ;  /* 0x00003340060c7816 */ /* 0x000fe40000000007 */
[----:B------:R-:W-:Y:S02]  /*9460*/  SHF.R.U32.HI R7, RZ, 0x8, R19 ;  /* 0x00000008ff077819 */ /* 0x000fe40000011613 */
[----:B------:R-:W-:-:S02]  /*9470*/  SHF.R.U32.HI R6, RZ, 0x8, R36 ;  /* 0x00000008ff067819 */ /* 0x000fc40000011624 */
[----:B------:R-:W-:Y:S02]  /*9480*/  PRMT R18, R15, 0x5410, R18 ;  /* 0x000054100f127816 */ /* 0x000fe40000000012 */
[----:B------:R-:W-:Y:S02]  /*9490*/  PRMT R15, R10, 0x3340, R1 ;  /* 0x000033400a0f7816 */ /* 0x000fe40000000001 */
[----:B------:R-:W-:Y:S02]  /*94a0*/  PRMT R14, R11, 0x3340, R14 ;  /* 0x000033400b0e7816 */ /* 0x000fe4000000000e */
[----:B------:R-:W-:Y:S02]  /*94b0*/  SHF.R.U32.HI R11, RZ, 0x8, R34 ;  /* 0x00000008ff0b7819 */ /* 0x000fe40000011622 */
[----:B------:R-:W-:Y:S02]  /*94c0*/  SHF.R.U32.HI R10, RZ, 0x8, R30 ;  /* 0x00000008ff0a7819 */ /* 0x000fe4000001161e */
[----:B------:R-:W-:-:S02]  /*94d0*/  LOP3.LUT R7, R7, 0xffff, RZ, 0xc0, !PT ;  /* 0x0000ffff07077812 */ /* 0x000fc400078ec0ff */
[----:B------:R-:W-:Y:S02]  /*94e0*/  LOP3.LUT R6, R6, 0xffff, RZ, 0xc0, !PT ;  /* 0x0000ffff06067812 */ /* 0x000fe400078ec0ff */
[----:B------:R-:W-:Y:S02]  /*94f0*/  LOP3.LUT R11, R11, 0xffff, RZ, 0xc0, !PT ;  /* 0x0000ffff0b0b7812 */ /* 0x000fe400078ec0ff */
[----:B------:R-:W-:Y:S02]  /*9500*/  LOP3.LUT R10, R10, 0xffff, RZ, 0xc0, !PT ;  /* 0x0000ffff0a0a7812 */ /* 0x000fe400078ec0ff */
[----:B------:R-:W-:Y:S02]  /*9510*/  PRMT R20, R6, 0x3340, R7 ;  /* 0x0000334006147816 */ /* 0x000fe40000000007 */
[----:B------:R-:W-:Y:S02]  /*9520*/  SHF.R.U32.HI R17, RZ, 0x6, R147 ;  /* 0x00000006ff117819 */ /* 0x000fe40000011693 */
[----:B------:R-:W-:-:S02]  /*9530*/  SHF.R.U32.HI R7, RZ, 0x8, R23 ;  /* 0x00000008ff077819 */ /* 0x000fc40000011617 */
[----:B------:R-:W-:Y:S02]  /*9540*/  SHF.R.U32.HI R6, RZ, 0x8, R22 ;  /* 0x00000008ff067819 */ /* 0x000fe40000011616 */
[----:B------:R-:W-:Y:S02]  /*9550*/  F2FP.SATFINITE.E4M3.F32.PACK_AB_MERGE_C R28, R101, R28, RZ ;  /* 0x0000001c651c723e */ /* 0x000fe400048070ff */
[----:B------:R-:W-:Y:S02]  /*9560*/  PRMT R19, R11, 0x3340, R40 ;  /* 0x000033400b137816 */ /* 0x000fe40000000028 */
[----:B------:R-:W-:Y:S02]  /*9570*/  PRMT R21, R10, 0x3340, R1 ;  /* 0x000033400a157816 */ /* 0x000fe40000000001 */
[----:B------:R-:W-:Y:S02]  /*9580*/  SGXT.U32 R17, R17, 0x2 ;  /* 0x000000021111781a */ /* 0x000fe40000000000 */
[----:B------:R-:W-:-:S02]  /*9590*/  SHF.R.U32.HI R10, RZ, 0x8, R42 ;  /* 0x00000008ff0a7819 */ /* 0x000fc4000001162a */
[----:B------:R-:W-:Y:S02]  /*95a0*/  LOP3.LUT R11, R7, 0xffff, RZ, 0xc0, !PT ;  /* 0x0000ffff070b7812 */ /* 0x000fe400078ec0ff */
[----:B------:R-:W-:Y:S02]  /*95b0*/  LOP3.LUT R22, R6, 0xffff, RZ, 0xc0, !PT ;  /* 0x0000ffff06167812 */ /* 0x000fe400078ec0ff */
[----:B------:R-:W-:Y:S02]  /*95c0*/  LOP3.LUT R28, R28, 0xffff, RZ, 0xc0, !PT ;  /* 0x0000ffff1c1c7812 */ /* 0x000fe400078ec0ff */
[----:B------:R-:W-:Y:S02]  /*95d0*/  LOP3.LUT R117, R117, 0xffff, RZ, 0xc0, !PT ;  /* 0x0000ffff75757812 */ /* 0x000fe400078ec0ff */
[----:B------:R-:W-:Y:S02]  /*95e0*/  LOP3.LUT R10, R10, 0xffff, RZ, 0xc0, !PT ;  /* 0x0000ffff0a0a7812 */ /* 0x000fe400078ec0ff */
[----:B------:R-:W-:Y:S01]  /*95f0*/  PRMT R22, R22, 0x3340, R11 ;  /* 0x0000334016167816 */ /* 0x000fe2000000000b */
[----:B-1----:R-:W-:Y:S01]  /*9600*/  IMAD R11, R17, R72, RZ ;  /* 0x00000048110b7224 */ /* 0x002fe200078e02ff */
[----:B------:R-:W-:-:S02]  /*9610*/  PRMT R6, R13, 0x4210, R28 ;  /* 0x000042100d067816 */ /* 0x000fc4000000001c */
[----:B------:R-:W-:Y:S01]  /*9620*/  PRMT R7, R16, 0x4210, R117 ;  /* 0x0000421010077816 */ /* 0x000fe20000000075 */
[----:B------:R-:W-:Y:S01]  /*9630*/  IMAD R13, R72, 0x4, R11 ;  /* 0x00000004480d7824 */ /* 0x000fe200078e020b */
[----:B------:R-:W-:Y:S01]  /*9640*/  PRMT R23, R10, 0x3340, R1 ;  /* 0x000033400a177816 */ /* 0x000fe20000000001 */
[----:B------:R-:W-:Y:S01]  /*9650*/  IMAD.MOV.U32 R10, RZ, RZ, 0x3dc6b27f ;  /* 0x3dc6b27fff0a7424 */ /* 0x000fe200078e00ff */
[----:B------:R-:W-:Y:S01]  /*9660*/  PRMT R17, R12, 0x5410, R15 ;  /* 0x000054100c117816 */ /* 0x000fe2000000000f */
[----:B------:R0:W-:Y:S01]  /*9670*/  STS.64 [R3+UR40], R6 ;  /* 0x0000000603007988 */ /* 0x0001e20008000a28 */
[----:B------:R-:W-:Y:S01]  /*9680*/  IMAD R15, R72, 0x4, R13 ;  /* 0x00000004480f7824 */ /* 0x000fe200078e020d */
[----:B------:R-:W-:Y:S02]  /*9690*/  PRMT R14, R14, 0x5410, R19 ;  /* 0x000054100e0e7816 */ /* 0x000fe40000000013 */
[----:B------:R-:W-:Y:S01]  /*96a0*/  PRMT R33, R20, 0x5410, R21 ;  /* 0x0000541014217816 */ /* 0x000fe20000000015 */
[----:B------:R-:W-:Y:S01]  /*96b0*/  IMAD R19, R72, 0x8, R15 ;  /* 0x0000000848137824 */ /* 0x000fe200078e020f */
[----:B------:R-:W-:-:S02]  /*96c0*/  PRMT R22, R22, 0x5410, R23 ;  /* 0x0000541016167816 */ /* 0x000fc40000000017 */
[----:B------:R-:W-:Y:S01]  /*96d0*/  F2FP.SATFINITE.E4M3.F32.PACK_AB_MERGE_C R26, R103, R26, RZ ;  /* 0x0000001a671a723e */ /* 0x000fe200048070ff */
[----:B------:R-:W-:Y:S01]  /*96e0*/  IMAD R21, R72, 0x4, R19 ;  /* 0x0000000448157824 */ /* 0x000fe200078e0213 */
[----:B------:R-:W-:Y:S01]  /*96f0*/  LOP3.LUT R119, R119, 0xffff, RZ, 0xc0, !PT ;  /* 0x0000ffff77777812 */ /* 0x000fe200078ec0ff */
[CC--:B0-----:R-:W-:Y:S01]  /*9700*/  FFMA.FTZ R6, R5.reuse, R10.reuse, -0.16845393180847167969 ;  /* 0xbe2c7f3005067423 */ /* 0x0c1fe2000001000a */
[----:B------:R-:W-:Y:S01]  /*9710*/  FFMA.FTZ R7, R8, R10, -0.16845393180847167969 ;  /* 0xbe2c7f3008077423 */ /* 0x000fe2000001000a */
[----:B------:R-:W-:Y:S01]  /*9720*/  IMAD R23, R72, 0x4, R21 ;  /* 0x0000000448177824 */ /* 0x000fe200078e0215 */
[----:B------:R-:W-:Y:S01]  /*9730*/  LOP3.LUT R26, R26, 0xffff, RZ, 0xc0, !PT ;  /* 0x0000ffff1a1a7812 */ /* 0x000fe200078ec0ff */
[----:B------:R-:W-:Y:S01]  /*9740*/  FFMA.FTZ R6, R5, R6, 0.1716887056827545166 ;  /* 0x3e2fcf2a05067423 */ /* 0x000fe20000010006 */
[----:B------:R-:W-:Y:S01]  /*9750*/  FFMA.FTZ R7, R8, R7, 0.1716887056827545166 ;  /* 0x3e2fcf2a08077423 */ /* 0x000fe20000010007 */
[----:B------:R-:W-:Y:S01]  /*9760*/  IMAD R27, R72, 0x8, R23 ;  /* 0x00000008481b7824 */ /* 0x000fe200078e0217 */
[----:B------:R-:W-:Y:S01]  /*9770*/  PRMT R116, R17, 0x5210, R28 ;  /* 0x0000521011747816 */ /* 0x000fe2000000001c */
[----:B------:R-:W-:Y:S01]  /*9780*/  FFMA.FTZ R6, R5, R6, -0.17900948226451873779 ;  /* 0xbe374e4305067423 */ /* 0x000fe20000010006 */
[----:B------:R-:W-:Y:S01]  /*9790*/  FFMA.FTZ R7, R8, R7, -0.17900948226451873779 ;  /* 0xbe374e4308077423 */ /* 0x000fe20000010007 */
[----:B------:R-:W-:Y:S01]  /*97a0*/  PRMT R117, R14, 0x5210, R117 ;  /* 0x000052100e757816 */ /* 0x000fe20000000075 */
[----:B------:R-:W-:-:S02]  /*97b0*/  IMAD R29, R72, 0x4, R27 ;  /* 0x00000004481d7824 */ /* 0x000fc400078e021b */
[----:B------:R-:W-:Y:S01]  /*97c0*/  FFMA.FTZ R6, R5, R6, 0.20512372255325317383 ;  /* 0x3e520bf405067423 */ /* 0x000fe20000010006 */
[--C-:B------:R-:W-:Y:S01]  /*97d0*/  PRMT R17, R18, 0x4210, R119.reuse ;  /* 0x0000421012117816 */ /* 0x100fe20000000077 */
[----:B------:R-:W-:Y:S01]  /*97e0*/  FFMA.FTZ R7, R8, R7, 0.20512372255325317383 ;  /* 0x3e520bf408077423 */ /* 0x000fe20000010007 */
[----:B------:R-:W-:Y:S01]  /*97f0*/  LOP3.LUT R10, R3, 0x8, RZ, 0x3c, !PT ;  /* 0x00000008030a7812 */ /* 0x000fe200078e3cff */
[----:B------:R-:W-:Y:S01]  /*9800*/  FFMA.FTZ R6, R5, R6, -0.24046532809734344482 ;  /* 0xbe763c8b05067423 */ /* 0x000fe20000010006 */
[--C-:B------:R-:W-:Y:S01]  /*9810*/  PRMT R16, R25, 0x4210, R26.reuse ;  /* 0x0000421019107816 */ /* 0x100fe2000000001a */
[----:B------:R-:W-:Y:S01]  /*9820*/  STS.64 [R3+UR40+0x200], R116 ;  /* 0x0002007403007988 */ /* 0x000fe20008000a28 */
[----:B------:R-:W-:Y:S01]  /*9830*/  PRMT R118, R33, 0x5210, R26 ;  /* 0x0000521021767816 */ /* 0x000fe2000000001a */
[----:B------:R-:W-:Y:S01]  /*9840*/  FFMA.FTZ R6, R5, R6, 0.28857114911079406738 ;  /* 0x3e93bf9905067423 */ /* 0x000fe20000010006 */
[----:B------:R-:W-:Y:S01]  /*9850*/  PRMT R119, R22, 0x5210, R119 ;  /* 0x0000521016777816 */ /* 0x000fe20000000077 */
[----:B------:R-:W-:-:S02]  /*9860*/  IMAD R31, R72, 0x4, R29 ;  /* 0x00000004481f7824 */ /* 0x000fc400078e021d */
[----:B------:R-:W-:Y:S01]  /*9870*/  FFMA.FTZ R7, R8, R7, -0.24046532809734344482 ;  /* 0xbe763c8b08077423 */ /* 0x000fe20000010007 */
[C---:B------:R-:W-:Y:S01]  /*9880*/  FFMA.FTZ R6, R5.reuse, R6, -0.36067417263984680176 ;  /* 0xbeb8aa4905067423 */ /* 0x040fe20000010006 */
[----:B------:R0:W-:Y:S01]  /*9890*/  STS.64 [R10+UR40+0x1000], R16 ;  /* 0x001000100a007988 */ /* 0x0001e20008000a28 */
[----:B------:R-:W-:Y:S02]  /*98a0*/  IMAD R35, R72, 0x8, R31 ;  /* 0x0000000848237824 */ /* 0x000fe400078e021f */
[----:B------:R-:W-:Y:S01]  /*98b0*/  FFMA.FTZ R7, R8, R7, 0.28857114911079406738 ;  /* 0x3e93bf9908077423 */ /* 0x000fe20000010007 */
[C---:B------:R-:W-:Y:S01]  /*98c0*/  FFMA.FTZ R6, R5.reuse, R6, 0.48089820146560668945 ;  /* 0x3ef6384a05067423 */ /* 0x040fe20000010006 */
[----:B------:R1:W-:Y:S01]  /*98d0*/  STS.64 [R10+UR40+0x1200], R118 ;  /* 0x001200760a007988 */ /* 0x0003e20008000a28 */
[----:B------:R-:W-:Y:S02]  /*98e0*/  IMAD R37, R72, 0x4, R35 ;  /* 0x0000000448257824 */ /* 0x000fe400078e0223 */
[----:B------:R-:W-:Y:S01]  /*98f0*/  FFMA.FTZ R7, R8, R7, -0.36067417263984680176 ;  /* 0xbeb8aa4908077423 */ /* 0x000fe20000010007 */
[C---:B------:R-:W-:Y:S01]  /*9900*/  FFMA.FTZ R6, R5.reuse, R6, -0.72134751081466674805 ;  /* 0xbf38aa3b05067423 */ /* 0x040fe20000010006 */
[----:B------:R-:W-:Y:S01]  /*9910*/  BAR.SYNC.DEFER_BLOCKING 0x0 ;  /* 0x0000000000007b1d */ /* 0x000fe20000010000 */
[----:B------:R-:W-:Y:S01]  /*9920*/  IMAD R39, R72, 0x4, R37 ;  /* 0x0000000448277824 */ /* 0x000fe200078e0225 */
[----:B------:R-:W-:Y:S01]  /*9930*/  ISETP.GE.U32.AND P1, PT, R44, 0x7f800000, PT ;  /* 0x7f8000002c00780c */ /* 0x000fe20003f26070 */
[----:B------:R-:W-:Y:S01]  /*9940*/  FMUL R6, R5, R6 ;  /* 0x0000000605067220 */ /* 0x000fe20000400000 */
[----:B------:R-:W-:Y:S01]  /*9950*/  FFMA.FTZ R7, R8, R7, 0.48089820146560668945 ;  /* 0x3ef6384a08077423 */ /* 0x000fe20000010007 */
[----:B------:R-:W-:Y:S01]  /*9960*/  IMAD R45, R72, 0x8, R39 ;  /* 0x00000008482d7824 */ /* 0x000fe200078e0227 */
[----:B------:R-:W-:Y:S01]  /*9970*/  ISETP.GE.U32.AND P2, PT, R51, 0x7f800000, PT ;  /* 0x7f8000003300780c */ /* 0x000fe20003f46070 */
[C---:B------:R-:W-:Y:S01]  /*9980*/  FMUL R6, R5.reuse, R6 ;  /* 0x0000000605067220 */ /* 0x040fe20000400000 */
[----:B------:R-:W-:Y:S01]  /*9990*/  FFMA.FTZ R7, R8, R7, -0.72134751081466674805 ;  /* 0xbf38aa3b08077423 */ /* 0x000fe20000010007 */
[----:B------:R-:W-:Y:S01]  /*99a0*/  IMAD R47, R72, 0x4, R45 ;  /* 0x00000004482f7824 */ /* 0x000fe200078e022d */
[----:B------:R-:W-:Y:S01]  /*99b0*/  LOP3.LUT R76, R2, 0x8, RZ, 0x3c, !PT ;  /* 0x00000008024c7812 */ /* 0x000fe200078e3cff */
[----:B------:R-:W-:Y:S01]  /*99c0*/  FFMA.FTZ R5, R5, 1.4426950216293334961, R6 ;  /* 0x3fb8aa3b05057823 */ /* 0x000fe20000010006 */
[----:B------:R-:W-:Y:S01]  /*99d0*/  FMUL R7, R8, R7 ;  /* 0x0000000708077220 */ /* 0x000fe20000400000 */
[----:B------:R-:W-:Y:S01]  /*99e0*/  IMAD R49, R72, 0x4, R47 ;  /* 0x0000000448317824 */ /* 0x000fe200078e022f */
[C---:B0-----:R-:W-:Y:S01]  /*99f0*/  LEA.HI R17, R147.reuse, 0xc, RZ, 0x1a ;  /* 0x0000000c93117811 */ /* 0x041fe200078fd0ff */
[----:B------:R-:W-:Y:S01]  /*9a00*/  FADD R3, R4, R5 ;  /* 0x0000000504037221 */ /* 0x000fe20000000000 */
[----:B------:R-:W-:Y:S01]  /*9a10*/  FMUL R7, R8, R7 ;  /* 0x0000000708077220 */ /* 0x000fe20000400000 */
[----:B------:R-:W-:Y:S01]  /*9a20*/  @P1 IMAD.MOV.U32 R4, RZ, RZ, 0x7f800000 ;  /* 0x7f800000ff041424 */ /* 0x000fe200078e00ff */
[----:B------:R-:W-:Y:S01]  /*9a30*/  LEA.HI R25, R147, 0x1c, RZ, 0x1a ;  /* 0x0000001c93197811 */ /* 0x000fe200078fd0ff */
[----:B------:R-:W-:Y:S01]  /*9a40*/  IMAD R5, R145, UR5, RZ ;  /* 0x0000000591057c24 */ /* 0x000fe2000f8e02ff */
[----:B------:R-:W-:Y:S01]  /*9a50*/  USHF.R.S32.HI UR5, URZ, 0x1f, UR4 ;  /* 0x0000001f3f057899 */ /* 0x000fe20008011404 */
[----:B------:R-:W-:-:S02]  /*9a60*/  IMAD R53, R72, 0x8, R49 ;  /* 0x0000000848357824 */ /* 0x000fc400078e0231 */
[----:B------:R-:W-:Y:S01]  /*9a70*/  FFMA.FTZ R8, R8, 1.4426950216293334961, R7 ;  /* 0x3fb8aa3b08087823 */ /* 0x000fe20000010007 */
[----:B------:R-:W-:Y:S01]  /*9a80*/  @P1 FFMA.FTZ R3, R44, R4, +INF ;  /* 0x7f8000002c031423 */ /* 0x000fe20000010004 */
[----:B------:R-:W0:Y:S01]  /*9a90*/  LDS.64 R74, [R2+UR40] ;  /* 0x00000028024a7984 */ /* 0x000e220008000a00 */
[----:B------:R-:W-:Y:S01]  /*9aa0*/  @P2 IMAD.MOV.U32 R6, RZ, RZ, 0x7f800000 ;  /* 0x7f800000ff062424 */ /* 0x000fe200078e00ff */
[----:B---3--:R-:W-:Y:S01]  /*9ab0*/  IADD3 R68, P3, P4, R5, UR4, R68 ;  /* 0x0000000405447c10 */ /* 0x008fe2000fc7e044 */
[----:B------:R-:W-:Y:S01]  /*9ac0*/  IMAD R55, R72, 0x4, R53 ;  /* 0x0000000448377824 */ /* 0x000fe200078e0235 */
[----:B------:R-:W2:Y:S01]  /*9ad0*/  LDS.64 R82, [R76+UR40] ;  /* 0x000000284c527984 */ /* 0x000ea20008000a00 */
[----:B------:R-:W-:Y:S01]  /*9ae0*/  SHF.R.S32.HI R4, RZ, 0x1f, R5 ;  /* 0x0000001fff047819 */ /* 0x000fe20000011405 */
[----:B------:R-:W-:Y:S01]  /*9af0*/  FADD R70, R9, R8 ;  /* 0x0000000809467221 */ /* 0x000fe20000000000 */
[----:B------:R-:W-:Y:S01]  /*9b00*/  @P2 FFMA.FTZ R70, R51, R6, +INF ;  /* 0x7f80000033462423 */ /* 0x000fe20000010006 */
[-C--:B------:R-:W-:Y:S01]  /*9b10*/  IMAD R17, R17, R72.reuse, RZ ;  /* 0x0000004811117224 */ /* 0x080fe200078e02ff */
[----:B------:R-:W-:Y:S01]  /*9b20*/  IADD3.X R78, R4, UR5, R69, P3, P4 ;  /* 0x00000005044e7c10 */ /* 0x000fe20009fe8445 */
[C---:B------:R-:W-:Y:S01]  /*9b30*/  IMAD R57, R72.reuse, 0x4, R55 ;  /* 0x0000000448397824 */ /* 0x040fe200078e0237 */
[----:B------:R-:W-:Y:S01]  /*9b40*/  LEA.HI R33, R147, 0x2c, RZ, 0x1a ;  /* 0x0000002c93217811 */ /* 0x000fe200078fd0ff */
[----:B------:R-:W-:Y:S01]  /*9b50*/  IMAD R25, R25, R72, RZ ;  /* 0x0000004819197224 */ /* 0x000fe200078e02ff */
[-C--:B------:R-:W-:Y:S01]  /*9b60*/  IADD3 R6, P4, R13, R68.reuse, RZ ;  /* 0x000000440d067210 */ /* 0x080fe20007f9e0ff */
[C---:B------:R-:W-:Y:S01]  /*9b70*/  IMAD R61, R72.reuse, 0x8, R57 ;  /* 0x00000008483d7824 */ /* 0x040fe200078e0239 */
[----:B------:R-:W-:Y:S01]  /*9b80*/  IADD3 R4, P2, R11, R68, RZ ;  /* 0x000000440b047210 */ /* 0x000fe20007f5e0ff */
[----:B------:R-:W-:Y:S01]  /*9b90*/  IMAD R33, R33, R72, RZ ;  /* 0x0000004821217224 */ /* 0x000fe200078e02ff */
[-C--:B------:R-:W-:Y:S01]  /*9ba0*/  IADD3 R12, P5, R19, R68.reuse, RZ ;  /* 0x00000044130c7210 */ /* 0x080fe20007fbe0ff */
[----:B------:R-:W-:Y:S01]  /*9bb0*/  LDS.64 R80, [R2+UR40+0x400] ;  /* 0x0004002802507984 */ /* 0x000fe20008000a00 */
[----:B-1----:R-:W-:Y:S01]  /*9bc0*/  IADD3 R10, P6, R17, R68, RZ ;  /* 0x00000044110a7210 */ /* 0x002fe20007fde0ff */
[C---:B------:R-:W-:Y:S01]  /*9bd0*/  IMAD R63, R72.reuse, 0x4, R61 ;  /* 0x00000004483f7824 */ /* 0x040fe200078e023d */
[----:B------:R-:W-:Y:S01]  /*9be0*/  LEA.HI.X.SX32 R7, R13, R78, 0x1, P4 ;  /* 0x0000004e0d077211 */ /* 0x000fe200020f0eff */
[----:B------:R-:W1:Y:S01]  /*9bf0*/  LDS.64 R90, [R76+UR40+0x400] ;  /* 0x000400284c5a7984 */ /* 0x000e620008000a00 */
[----:B------:R-:W-:Y:S01]  /*9c00*/  FSETP.NEU.AND P1, PT, R51, RZ, PT ;  /* 0x000000ff3300720b */ /* 0x000fe20003f2d000 */
[C---:B------:R-:W-:Y:S01]  /*9c10*/  IMAD R65, R72.reuse, 0x4, R63 ;  /* 0x0000000448417824 */ /* 0x040fe200078e023f */
[----:B------:R-:W-:Y:S01]  /*9c20*/  IADD3 R8, P3, R15, R68, RZ ;  /* 0x000000440f087210 */ /* 0x000fe20007f7e0ff */
[----:B------:R-:W-:Y:S01]  /*9c30*/  ULDC UR4, c[0x0][0x27c] ;  /* 0x00009f0000047ab9 */ /* 0x000fe20000000800 */
[----:B------:R-:W-:Y:S01]  /*9c40*/  LEA.HI.X.SX32 R5, R11, R78, 0x1, P2 ;  /* 0x0000004e0b057211 */ /* 0x000fe200010f0eff */
[C---:B------:R-:W-:Y:S01]  /*9c50*/  IMAD R69, R72.reuse, 0x8, R65 ;  /* 0x0000000848457824 */ /* 0x040fe200078e0241 */
[----:B------:R-:W-:Y:S01]  /*9c60*/  IADD3 R16, P4, R23, R68, RZ ;  /* 0x0000004417107210 */ /* 0x000fe20007f9e0ff */
[----:B------:R-:W-:Y:S01]  /*9c70*/  UIMAD UR4, UR41, UR4, URZ ;  /* 0x00000004290472a4 */ /* 0x000fe2000f8e023f */
[----:B------:R-:W-:Y:S01]  /*9c80*/  LEA.HI.X.SX32 R13, R19, R78, 0x1, P5 ;  /* 0x0000004e130d7211 */ /* 0x000fe200028f0eff */
[----:B------:R-:W-:Y:S01]  /*9c90*/  IMAD R71, R72, 0x4, R69 ;  /* 0x0000000448477824 */ /* 0x000fe200078e0245 */
[C---:B------:R-:W-:Y:S01]  /*9ca0*/  LEA.HI R43, R147.reuse, 0x3c, RZ, 0x1a ;  /* 0x0000003c932b7811 */ /* 0x040fe200078fd0ff */
[----:B------:R-:W-:Y:S01]  /*9cb0*/  USHF.L.U32 UR6, UR4, 0x2, URZ ;  /* 0x0000000204067899 */ /* 0x000fe2000800063f */
[----:B------:R-:W-:Y:S01]  /*9cc0*/  LEA.HI R51, R147, 0x4c, RZ, 0x1a ;  /* 0x0000004c93337811 */ /* 0x000fe200078fd0ff */
[----:B------:R-:W-:Y:S01]  /*9cd0*/  UIMAD.WIDE UR4, UR4, 0x4, URZ ;  /* 0x00000004040478a5 */ /* 0x000fe2000f8e023f */
[----:B------:R-:W-:Y:S01]  /*9ce0*/  IADD3 R14, P2, R21, R68, RZ ;  /* 0x00000044150e7210 */ /* 0x000fe20007f5e0ff */
[----:B------:R-:W-:Y:S01]  /*9cf0*/  IMAD R43, R43, R72, RZ ;  /* 0x000000482b2b7224 */ /* 0x000fe200078e02ff */
[----:B------:R-:W-:Y:S01]  /*9d00*/  IADD3 R22, P5, R29, R68, RZ ;  /* 0x000000441d167210 */ /* 0x000fe20007fbe0ff */
[----:B------:R-:W-:Y:S01]  /*9d10*/  IMAD R51, R51, R72, RZ ;  /* 0x0000004833337224 */ /* 0x000fe200078e02ff */
[----:B------:R-:W-:-:S02]  /*9d20*/  LEA.HI.X.SX32 R11, R17, R78, 0x1, P6 ;  /* 0x0000004e110b7211 */ /* 0x000fc400030f0eff */
[----:B------:R-:W-:Y:S02]  /*9d30*/  LEA.HI.X.SX32 R9, R15, R78, 0x1, P3 ;  /* 0x0000004e0f097211 */ /* 0x000fe400018f0eff */
[----:B------:R-:W-:Y:S02]  /*9d40*/  IADD3 R20, P6, R27, R68, RZ ;  /* 0x000000441b147210 */ /* 0x000fe40007fde0ff */
[----:B------:R-:W-:Y:S02]  /*9d50*/  LEA.HI.X.SX32 R17, R23, R78, 0x1, P4 ;  /* 0x0000004e17117211 */ /* 0x000fe400020f0eff */
[----:B------:R-:W-:Y:S02]  /*9d60*/  IADD3 R18, P3, R25, R68, RZ ;  /* 0x0000004419127210 */ /* 0x000fe40007f7e0ff */
[----:B------:R-:W-:Y:S02]  /*9d70*/  LEA.HI.X.SX32 R15, R21, R78, 0x1, P2 ;  /* 0x0000004e150f7211 */ /* 0x000fe400010f0eff */
[----:B------:R-:W-:-:S02]  /*9d80*/  IADD3 R26, P4, R33, R68, RZ ;  /* 0x00000044211a7210 */ /* 0x000fc40007f9e0ff */
[----:B------:R-:W-:Y:S02]  /*9d90*/  LEA.HI.X.SX32 R23, R29, R78, 0x1, P5 ;  /* 0x0000004e1d177211 */ /* 0x000fe400028f0eff */
[-C--:B------:R-:W-:Y:S02]  /*9da0*/  IADD3 R24, P2, R31, R68.reuse, RZ ;  /* 0x000000441f187210 */ /* 0x080fe40007f5e0ff */
[----:B------:R-:W-:Y:S02]  /*9db0*/  IADD3 R32, P5, R39, R68, RZ ;  /* 0x0000004427207210 */ /* 0x000fe40007fbe0ff */
[-C--:B------:R-:W-:Y:S02]  /*9dc0*/  LEA.HI.X.SX32 R21, R27, R78.reuse, 0x1, P6 ;  /* 0x0000004e1b157211 */ /* 0x080fe400030f0eff */
[----:B------:R-:W-:Y:S02]  /*9dd0*/  LEA.HI R59, R147, 0x5c, RZ, 0x1a ;  /* 0x0000005c933b7811 */ /* 0x000fe400078fd0ff */
[----:B------:R-:W-:-:S02]  /*9de0*/  LEA.HI.X.SX32 R19, R25, R78, 0x1, P3 ;  /* 0x0000004e19137211 */ /* 0x000fc400018f0eff */
[----:B------:R-:W-:Y:S01]  /*9df0*/  IADD3 R30, P6, R37, R68, RZ ;  /* 0x00000044251e7210 */ /* 0x000fe20007fde0ff */
[----:B------:R-:W-:Y:S01]  /*9e00*/  IMAD R59, R59, R72, RZ ;  /* 0x000000483b3b7224 */ /* 0x000fe200078e02ff */
[----:B------:R-:W-:Y:S02]  /*9e10*/  LEA.HI.X.SX32 R27, R33, R78, 0x1, P4 ;  /* 0x0000004e211b7211 */ /* 0x000fe400020f0eff */
[----:B------:R-:W-:Y:S02]  /*9e20*/  FSETP.NEU.AND P0, PT, R44, RZ, PT ;  /* 0x000000ff2c00720b */ /* 0x000fe40003f0d000 */
[----:B------:R-:W-:Y:S02]  /*9e30*/  IADD3 R28, P3, R35, R68, RZ ;  /* 0x00000044231c7210 */ /* 0x000fe40007f7e0ff */
[----:B------:R-:W-:Y:S02]  /*9e40*/  LEA.HI.X.SX32 R25, R31, R78, 0x1, P2 ;  /* 0x0000004e1f197211 */ /* 0x000fe400010f0eff */
[----:B------:R-:W-:-:S02]  /*9e50*/  IADD3 R36, P4, R45, R68, RZ ;  /* 0x000000442d247210 */ /* 0x000fc40007f9e0ff */
[----:B------:R-:W-:Y:S02]  /*9e60*/  LEA.HI.X.SX32 R33, R39, R78, 0x1, P5 ;  /* 0x0000004e27217211 */ /* 0x000fe400028f0eff */
[-C--:B------:R-:W-:Y:S02]  /*9e70*/  IADD3 R34, P2, R43, R68.reuse, RZ ;  /* 0x000000442b227210 */ /* 0x080fe40007f5e0ff */
[----:B------:R-:W-:Y:S02]  /*9e80*/  IADD3 R44, P5, R51, R68, RZ ;  /* 0x00000044332c7210 */ /* 0x000fe40007fbe0ff */
[-C--:B------:R-:W-:Y:S02]  /*9e90*/  LEA.HI.X.SX32 R31, R37, R78.reuse, 0x1, P6 ;  /* 0x0000004e251f7211 */ /* 0x080fe400030f0eff */
[----:B------:R-:W-:Y:S02]  /*9ea0*/  LEA.HI.X.SX32 R29, R35, R78, 0x1, P3 ;  /* 0x0000004e231d7211 */ /* 0x000fe400018f0eff */
[----:B------:R-:W-:-:S02]  /*9eb0*/  IADD3 R42, P6, R49, R68, RZ ;  /* 0x00000044312a7210 */ /* 0x000fc40007fde0ff */
[----:B------:R-:W-:Y:S02]  /*9ec0*/  LEA.HI.X.SX32 R37, R45, R78, 0x1, P4 ;  /* 0x0000004e2d257211 */ /* 0x000fe400020f0eff */
[C---:B------:R-:W-:Y:S02]  /*9ed0*/  LEA.HI R67, R147.reuse, 0x6c, RZ, 0x1a ;  /* 0x0000006c93437811 */ /* 0x040fe400078fd0ff */
[----:B------:R-:W-:Y:S02]  /*9ee0*/  LEA.HI R73, R147, 0x7c, RZ, 0x1a ;  /* 0x0000007c93497811 */ /* 0x000fe400078fd0ff */
[----:B------:R-:W-:Y:S01]  /*9ef0*/  IADD3 R38, P3, R47, R68, RZ ;  /* 0x000000442f267210 */ /* 0x000fe20007f7e0ff */
[----:B------:R-:W-:Y:S01]  /*9f00*/  IMAD R67, R67, R72, RZ ;  /* 0x0000004843437224 */ /* 0x000fe200078e02ff */
[----:B------:R-:W-:Y:S01]  /*9f10*/  LEA.HI.X.SX32 R35, R43, R78, 0x1, P2 ;  /* 0x0000004e2b237211 */ /* 0x000fe200010f0eff */
[----:B------:R-:W-:Y:S01]  /*9f20*/  IMAD R73, R73, R72, RZ ;  /* 0x0000004849497224 */ /* 0x000fe200078e02ff */
[----:B------:R-:W-:Y:S01]  /*9f30*/  IADD3 R48, P4, R55, R68, RZ ;  /* 0x0000004437307210 */ /* 0x000fe20007f9e0ff */
[----:B------:R-:W-:Y:S01]  /*9f40*/  IMAD R72, R72, 0x4, R71 ;  /* 0x0000000448487824 */ /* 0x000fe200078e0247 */
[----:B------:R-:W-:-:S02]  /*9f50*/  LEA.HI.X.SX32 R45, R51, R78, 0x1, P5 ;  /* 0x0000004e332d7211 */ /* 0x000fc400028f0eff */
[-C--:B------:R-:W-:Y:S02]  /*9f60*/  IADD3 R46, P2, R53, R68.reuse, RZ ;  /* 0x00000044352e7210 */ /* 0x080fe40007f5e0ff */
[----:B------:R-:W-:Y:S02]  /*9f70*/  IADD3 R54, P5, R61, R68, RZ ;  /* 0x000000443d367210 */ /* 0x000fe40007fbe0ff */
[-C--:B------:R-:W-:Y:S02]  /*9f80*/  LEA.HI.X.SX32 R43, R49, R78.reuse, 0x1, P6 ;  /* 0x0000004e312b7211 */ /* 0x080fe400030f0eff */
[----:B------:R-:W-:Y:S02]  /*9f90*/  LEA.HI.X.SX32 R39, R47, R78, 0x1, P3 ;  /* 0x0000004e2f277211 */ /* 0x000fe400018f0eff */
[----:B------:R-:W-:Y:S02]  /*9fa0*/  IADD3 R52, P6, R59, R68, RZ ;  /* 0x000000443b347210 */ /* 0x000fe40007fde0ff */
[----:B------:R-:W-:-:S02]  /*9fb0*/  LEA.HI.X.SX32 R49, R55, R78, 0x1, P4 ;  /* 0x0000004e37317211 */ /* 0x000fc400020f0eff */
[----:B------:R-:W-:Y:S02]  /*9fc0*/  IADD3 R50, P3, R57, R68, RZ ;  /* 0x0000004439327210 */ /* 0x000fe40007f7e0ff */
[----:B------:R-:W-:Y:S02]  /*9fd0*/  LEA.HI.X.SX32 R47, R53, R78, 0x1, P2 ;  /* 0x0000004e352f7211 */ /* 0x000fe400010f0eff */
[----:B------:R-:W-:Y:S02]  /*9fe0*/  IADD3 R58, P4, R65, R68, RZ ;  /* 0x00000044413a7210 */ /* 0x000fe40007f9e0ff */
[----:B------:R-:W-:Y:S02]  /*9ff0*/  LEA.HI.X.SX32 R55, R61, R78, 0x1, P5 ;  /* 0x0000004e3d377211 */ /* 0x000fe400028f0eff */
[-C--:B------:R-:W-:Y:S02]  /*a000*/  IADD3 R56, P2, R63, R68.reuse, RZ ;  /* 0x000000443f387210 */ /* 0x080fe40007f5e0ff */
[----:B------:R-:W-:-:S02]  /*a010*/  IADD3 R64, P5, R71, R68, RZ ;  /* 0x0000004447407210 */ /* 0x000fc40007fbe0ff */
[-C--:B------:R-:W-:Y:S02]  /*a020*/  LEA.HI.X.SX32 R53, R59, R78.reuse, 0x1, P6 ;  /* 0x0000004e3b357211 */ /* 0x080fe400030f0eff */
[-C--:B------:R-:W-:Y:S02]  /*a030*/  LEA.HI.X.SX32 R51, R57, R78.reuse, 0x1, P3 ;  /* 0x0000004e39337211 */ /* 0x080fe400018f0eff */
[-C--:B------:R-:W-:Y:S02]  /*a040*/  LEA.HI.X.SX32 R59, R65, R78.reuse, 0x1, P4 ;  /* 0x0000004e413b7211 */ /* 0x080fe400020f0eff */
[-C--:B------:R-:W-:Y:S02]  /*a050*/  LEA.HI.X.SX32 R57, R63, R78.reuse, 0x1, P2 ;  /* 0x0000004e3f397211 */ /* 0x080fe400010f0eff */
[----:B------:R-:W-:Y:S02]  /*a060*/  LEA.HI.X.SX32 R65, R71, R78, 0x1, P5 ;  /* 0x0000004e47417211 */ /* 0x000fe400028f0eff */
[----:B------:R-:W-:-:S02]  /*a070*/  IADD3 R60, P3, R67, R68, RZ ;  /* 0x00000044433c7210 */ /* 0x000fc40007f7e0ff */
[-C--:B------:R-:W-:Y:S02]  /*a080*/  IADD3 R62, P6, R69, R68.reuse, RZ ;  /* 0x00000044453e7210 */ /* 0x080fe40007fde0ff */
[-C--:B------:R-:W-:Y:S02]  /*a090*/  IADD3 R66, P2, R72, R68.reuse, RZ ;  /* 0x0000004448427210 */ /* 0x080fe40007f5e0ff */
[----:B0-----:R-:W-:Y:S02]  /*a0a0*/  PRMT R71, R74, 0x7770, RZ ;  /* 0x000077704a477816 */ /* 0x001fe400000000ff */
[----:B------:R-:W-:Y:S02]  /*a0b0*/  IADD3 R68, P4, R73, R68, RZ ;  /* 0x0000004449447210 */ /* 0x000fe40007f9e0ff */
[----:B--2---:R-:W-:Y:S01]  /*a0c0*/  PRMT R85, R82, 0x7770, RZ ;  /* 0x0000777052557816 */ /* 0x004fe200000000ff */
[----:B------:R0:W-:Y:S01]  /*a0d0*/  STG.E.U8 desc[UR44][R4.64], R71 ;  /* 0x0000004704007986 */ /* 0x0001e2000c10112c */
[----:B------:R-:W-:-:S02]  /*a0e0*/  PRMT R79, R74, 0x7771, RZ ;  /* 0x000077714a4f7816 */ /* 0x000fc400000000ff */
[----:B------:R-:W-:Y:S01]  /*a0f0*/  PRMT R89, R82, 0x7771, RZ ;  /* 0x0000777152597816 */ /* 0x000fe200000000ff */
[----:B------:R2:W-:Y:S01]  /*a100*/  STG.E.U8 desc[UR44][R6.64], R85 ;  /* 0x0000005506007986 */ /* 0x0005e2000c10112c */
[-C--:B------:R-:W-:Y:S02]  /*a110*/  LEA.HI.X.SX32 R63, R69, R78.reuse, 0x1, P6 ;  /* 0x0000004e453f7211 */ /* 0x080fe400030f0eff */
[----:B------:R-:W-:Y:S01]  /*a120*/  PRMT R77, R74, 0x7772, RZ ;  /* 0x000077724a4d7816 */ /* 0x000fe200000000ff */
[----:B------:R3:W-:Y:S01]  /*a130*/  STG.E.U8 desc[UR44][R8.64], R79 ;  /* 0x0000004f08007986 */ /* 0x0007e2000c10112c */
[----:B------:R-:W-:Y:S02]  /*a140*/  LEA.HI.X.SX32 R69, R73, R78, 0x1, P4 ;  /* 0x0000004e49457211 */ /* 0x000fe400020f0eff */
[----:B------:R-:W-:Y:S01]  /*a150*/  PRMT R87, R82, 0x7772, RZ ;  /* 0x0000777252577816 */ /* 0x000fe200000000ff */
[----:B------:R4:W-:Y:S01]  /*a160*/  STG.E.U8 desc[UR44][R10.64], R89 ;  /* 0x000000590a007986 */ /* 0x0009e2000c10112c */
[----:B------:R-:W-:-:S02]  /*a170*/  PRMT R73, R74, 0x7773, RZ ;  /* 0x000077734a497816 */ /* 0x000fc400000000ff */
[----:B0-----:R-:W-:Y:S01]  /*a180*/  PRMT R71, R75, 0x7770, RZ ;  /* 0x000077704b477816 */ /* 0x001fe200000000ff */
[----:B------:R0:W-:Y:S01]  /*a190*/  STG.E.U8 desc[UR44][R12.64], R77 ;  /* 0x0000004d0c007986 */ /* 0x0001e2000c10112c */
[----:B--2---:R-:W-:Y:S01]  /*a1a0*/  PRMT R85, R82, 0x7773, RZ ;  /* 0x0000777352557816 */ /* 0x004fe200000000ff */
[----:B------:R-:W-:Y:S01]  /*a1b0*/  IMAD.SHL.U32 R6, R147, 0x2, RZ ;  /* 0x0000000293067824 */ /* 0x000fe200078e00ff */
[----:B------:R-:W-:Y:S01]  /*a1c0*/  PRMT R7, R75, 0x7771, RZ ;  /* 0x000077714b077816 */ /* 0x000fe200000000ff */
[----:B------:R1:W-:Y:S01]  /*a1d0*/  STG.E.U8 desc[UR44][R14.64], R87 ;  /* 0x000000570e007986 */ /* 0x0003e2000c10112c */
[----:B---3--:R-:W-:Y:S02]  /*a1e0*/  PRMT R9, R83, 0x7770, RZ ;  /* 0x0000777053097816 */ /* 0x008fe400000000ff */
[----:B------:R-:W-:Y:S01]  /*a1f0*/  PRMT R5, R75, 0x7772, RZ ;  /* 0x000077724b057816 */ /* 0x000fe200000000ff */
[----:B------:R2:W-:Y:S01]  /*a200*/  STG.E.U8 desc[UR44][R16.64], R73 ;  /* 0x0000004910007986 */ /* 0x0005e2000c10112c */
[----:B----4-:R-:W-:-:S02]  /*a210*/  PRMT R11, R83, 0x7772, RZ ;  /* 0x00007772530b7816 */ /* 0x010fc400000000ff */
[----:B------:R-:W-:Y:S01]  /*a220*/  PRMT R75, R75, 0x7773, RZ ;  /* 0x000077734b4b7816 */ /* 0x000fe200000000ff */
[----:B------:R3:W-:Y:S01]  /*a230*/  STG.E.U8 desc[UR44][R18.64], R85 ;  /* 0x0000005512007986 */ /* 0x0007e2000c10112c */
[C---:B0-----:R-:W-:Y:S02]  /*a240*/  PRMT R13, R83.reuse, 0x7771, RZ ;  /* 0x00007771530d7816 */ /* 0x041fe400000000ff */
[----:B------:R-:W-:Y:S01]  /*a250*/  PRMT R83, R83, 0x7773, RZ ;  /* 0x0000777353537816 */ /* 0x000fe200000000ff */
[----:B------:R-:W-:Y:S01]  /*a260*/  STG.E.U8 desc[UR44][R20.64], R71 ;  /* 0x0000004714007986 */ /* 0x000fe2000c10112c */
[C---:B-1----:R-:W-:Y:S02]  /*a270*/  PRMT R15, R90.reuse, 0x7770, RZ ;  /* 0x000077705a0f7816 */ /* 0x042fe400000000ff */
[----:B------:R-:W-:Y:S01]  /*a280*/  LEA.HI.X.SX32 R61, R67, R78, 0x1, P3 ;  /* 0x0000004e433d7211 */ /* 0x000fe200018f0eff */
[----:B------:R0:W-:Y:S01]  /*a290*/  STG.E.U8 desc[UR44][R22.64], R9 ;  /* 0x0000000916007986 */ /* 0x0001e2000c10112c */
[----:B--2---:R-:W-:-:S02]  /*a2a0*/  PRMT R17, R90, 0x7773, RZ ;  /* 0x000077735a117816 */ /* 0x004fc400000000ff */
[----:B------:R-:W-:Y:S01]  /*a2b0*/  LEA.HI.X.SX32 R67, R72, R78, 0x1, P2 ;  /* 0x0000004e48437211 */ /* 0x000fe200010f0eff */
[----:B------:R1:W-:Y:S01]  /*a2c0*/  STG.E.U8 desc[UR44][R24.64], R7 ;  /* 0x0000000718007986 */ /* 0x0003e2000c10112c */
[----:B---3--:R-:W-:Y:S02]  /*a2d0*/  PRMT R19, R90, 0x7772, RZ ;  /* 0x000077725a137816 */ /* 0x008fe400000000ff */
[----:B------:R-:W-:Y:S01]  /*a2e0*/  FSEL R2, R3, -INF , P0 ;  /* 0xff80000003027808 */ /* 0x000fe20000000000 */
[----:B------:R2:W-:Y:S01]  /*a2f0*/  STG.E.U8 desc[UR44][R26.64], R13 ;  /* 0x0000000d1a007986 */ /* 0x0005e2000c10112c */
[----:B------:R-:W-:Y:S02]  /*a300*/  FSEL R3, R70, -INF , P1 ;  /* 0xff80000046037808 */ /* 0x000fe40000800000 */
[----:B------:R-:W-:Y:S01]  /*a310*/  LOP3.LUT P2, RZ, R147, 0xc0, RZ, 0xc0, !PT ;  /* 0x000000c093ff7812 */ /* 0x000fe2000784c0ff */
[----:B------:R3:W-:Y:S01]  /*a320*/  STG.E.U8 desc[UR44][R28.64], R5 ;  /* 0x000000051c007986 */ /* 0x0007e2000c10112c */
[----:B0-----:R-:W-:Y:S01]  /*a330*/  PRMT R9, R80, 0x7770, RZ ;  /* 0x0000777050097816 */ /* 0x001fe200000000ff */
[----:B------:R-:W-:-:S02]  /*a340*/  FFMA R4, R2, 0.69314718246459960938, R41 ;  /* 0x3f31721802047823 */ /* 0x000fc40000000029 */
[----:B------:R0:W-:Y:S01]  /*a350*/  STG.E.U8 desc[UR44][R30.64], R11 ;  /* 0x0000000b1e007986 */ /* 0x0001e2000c10112c */
[----:B-1----:R-:W-:-:S03]  /*a360*/  PRMT R7, R80, 0x7771, RZ ;  /* 0x0000777150077816 */ /* 0x002fc600000000ff */
[----:B------:R-:W-:Y:S01]  /*a370*/  STG.E.U8 desc[UR44][R32.64], R75 ;  /* 0x0000004b20007986 */ /* 0x000fe2000c10112c */
[----:B--2---:R-:W-:-:S03]  /*a380*/  PRMT R13, R90, 0x7771, RZ ;  /* 0x000077715a0d7816 */ /* 0x004fc600000000ff */
[----:B------:R-:W-:Y:S01]  /*a390*/  STG.E.U8 desc[UR44][R34.64], R83 ;  /* 0x0000005322007986 */ /* 0x000fe2000c10112c */
[----:B---3--:R-:W-:-:S03]  /*a3a0*/  PRMT R5, R80, 0x7772, RZ ;  /* 0x0000777250057816 */ /* 0x008fc600000000ff */
[----:B------:R1:W-:Y:S01]  /*a3b0*/  STG.E.U8 desc[UR44][R36.64], R9 ;  /* 0x0000000924007986 */ /* 0x0003e2000c10112c */
[----:B0-----:R-:W-:-:S03]  /*a3c0*/  PRMT R11, R80, 0x7773, RZ ;  /* 0x00007773500b7816 */ /* 0x001fc600000000ff */
[----:B------:R0:W-:Y:S04]  /*a3d0*/  STG.E.U8 desc[UR44][R38.64], R15 ;  /* 0x0000000f26007986 */ /* 0x0001e8000c10112c */
[----:B------:R2:W-:Y:S04]  /*a3e0*/  STG.E.U8 desc[UR44][R42.64], R7 ;  /* 0x000000072a007986 */ /* 0x0005e8000c10112c */
[----:B------:R3:W-:Y:S01]  /*a3f0*/  STG.E.U8 desc[UR44][R44.64], R13 ;  /* 0x0000000d2c007986 */ /* 0x0007e2000c10112c */
[----:B-1----:R-:W-:-:S03]  /*a400*/  PRMT R9, R81, 0x7770, RZ ;  /* 0x0000777051097816 */ /* 0x002fc600000000ff */
[----:B------:R1:W-:Y:S01]  /*a410*/  STG.E.U8 desc[UR44][R46.64], R5 ;  /* 0x000000052e007986 */ /* 0x0003e2000c10112c */
[----:B0-----:R-:W-:-:S03]  /*a420*/  PRMT R15, R91, 0x7770, RZ ;  /* 0x000077705b0f7816 */ /* 0x001fc600000000ff */
[----:B------:R0:W-:Y:S01]  /*a430*/  STG.E.U8 desc[UR44][R48.64], R19 ;  /* 0x0000001330007986 */ /* 0x0001e2000c10112c */
[----:B--2---:R-:W-:-:S03]  /*a440*/  PRMT R7, R81, 0x7771, RZ ;  /* 0x0000777151077816 */ /* 0x004fc600000000ff */
[----:B------:R2:W-:Y:S01]  /*a450*/  STG.E.U8 desc[UR44][R50.64], R11 ;  /* 0x0000000b32007986 */ /* 0x0005e2000c10112c */
[----:B---3--:R-:W-:-:S03]  /*a460*/  PRMT R13, R91, 0x7771, RZ ;  /* 0x000077715b0d7816 */ /* 0x008fc600000000ff */
[----:B------:R-:W-:Y:S01]  /*a470*/  STG.E.U8 desc[UR44][R52.64], R17 ;  /* 0x0000001134007986 */ /* 0x000fe2000c10112c */
[C---:B-1----:R-:W-:Y:S02]  /*a480*/  PRMT R5, R81.reuse, 0x7772, RZ ;  /* 0x0000777251057816 */ /* 0x042fe400000000ff */
[----:B------:R-:W-:Y:S01]  /*a490*/  PRMT R81, R81, 0x7773, RZ ;  /* 0x0000777351517816 */ /* 0x000fe200000000ff */
[----:B------:R-:W-:Y:S01]  /*a4a0*/  STG.E.U8 desc[UR44][R54.64], R9 ;  /* 0x0000000936007986 */ /* 0x000fe2000c10112c */
[----:B0-----:R-:W0:Y:S01]  /*a4b0*/  LDC.64 R18, c[0x0][0x230] ;  /* 0x00008c00ff127b82 */ /* 0x001e220000000a00 */
[C---:B--2---:R-:W-:Y:S02]  /*a4c0*/  PRMT R11, R91.reuse, 0x7772, RZ ;  /* 0x000077725b0b7816 */ /* 0x044fe400000000ff */
[----:B------:R-:W-:Y:S01]  /*a4d0*/  STG.E.U8 desc[UR44][R56.64], R15 ;  /* 0x0000000f38007986 */ /* 0x000fe2000c10112c */
[----:B------:R-:W-:-:S03]  /*a4e0*/  PRMT R91, R91, 0x7773, RZ ;  /* 0x000077735b5b7816 */ /* 0x000fc600000000ff */
[----:B------:R1:W-:Y:S04]  /*a4f0*/  STG.E.U8 desc[UR44][R58.64], R7 ;  /* 0x000000073a007986 */ /* 0x0003e8000c10112c */
[----:B------:R-:W-:Y:S04]  /*a500*/  STG.E.U8 desc[UR44][R60.64], R13 ;  /* 0x0000000d3c007986 */ /* 0x000fe8000c10112c */
[----:B------:R2:W-:Y:S04]  /*a510*/  STG.E.U8 desc[UR44][R62.64], R5 ;  /* 0x000000053e007986 */ /* 0x0005e8000c10112c */
[----:B------:R3:W-:Y:S01]  /*a520*/  STG.E.U8 desc[UR44][R64.64], R11 ;  /* 0x0000000b40007986 */ /* 0x0007e2000c10112c */
[----:B-1----:R-:W-:Y:S01]  /*a530*/  LOP3.LUT R7, R6, 0xf8, RZ, 0xc0, !PT ;  /* 0x000000f806077812 */ /* 0x002fe200078ec0ff */
[----:B------:R-:W-:-:S02]  /*a540*/  IMAD.HI R6, R145, 0x4, RZ ;  /* 0x0000000491067827 */ /* 0x000fc400078e02ff */
[----:B------:R3:W-:Y:S04]  /*a550*/  STG.E.U8 desc[UR44][R66.64], R81 ;  /* 0x0000005142007986 */ /* 0x0007e8000c10112c */
[----:B------:R3:W-:Y:S01]  /*a560*/  STG.E.U8 desc[UR44][R68.64], R91 ;  /* 0x0000005b44007986 */ /* 0x0007e2000c10112c */
[----:B--2---:R-:W-:Y:S01]  /*a570*/  FFMA R5, R3, 0.69314718246459960938, R40 ;  /* 0x3f31721803057823 */ /* 0x004fe20000000028 */
[----:B------:R-:W-:Y:S01]  /*a580*/  IMAD.SHL.U32 R3, R145, 0x4, RZ ;  /* 0x0000000491037824 */ /* 0x000fe200078e00ff */
[----:B------:R-:W-:Y:S04]  /*a590*/  BAR.SYNC.DEFER_BLOCKING 0x0 ;  /* 0x0000000000007b1d */ /* 0x000fe80000010000 */
[----:B0-----:R-:W-:-:S04]  /*a5a0*/  IADD3 R2, P0, P1, R3, UR6, R18 ;  /* 0x0000000603027c10 */ /* 0x001fc8000f91e012 */
[----:B------:R-:W-:Y:S01]  /*a5b0*/  IADD3.X R3, R6, UR5, R19, P0, P1 ;  /* 0x0000000506037c10 */ /* 0x000fe200087e2413 */
[----:B------:R3:W-:Y:S01]  /*a5c0*/  STS.64 [R7+UR40], R4 ;  /* 0x0000000407007988 */ /* 0x0007e20008000a28 */
[----:B------:R-:W-:Y:S06]  /*a5d0*/  BAR.SYNC.DEFER_BLOCKING 0x0 ;  /* 0x0000000000007b1d */ /* 0x000fec0000010000 */
[----:B------:R-:W-:Y:S05]  /*a5e0*/  @P2 EXIT ;  /* 0x000000000000294d */ /* 0x000fea0003800000 */
[----:B---3--:R-:W0:Y:S04]  /*a5f0*/  LDS R5, [R0] ;  /* 0x0000000000057984 */ /* 0x008e280000000800 */
[----:B0-----:R-:W-:Y:S01]  /*a600*/  STG.E desc[UR44][R2.64], R5 ;  /* 0x0000000502007986 */ /* 0x001fe2000c10192c */
[----:B------:R-:W-:Y:S05]  /*a610*/  EXIT ;  /* 0x000000000000794d */ /* 0x000fea0003800000 */
.L_x_2:
[----:B------:R-:W-:-:S00]  /*a620*/  BRA `(.L_x_2) ;  /* 0xfffffffc00fc7947 */ /* 0x000fc0000383ffff */
[----:B------:R-:W-:-:S00]  /*a630*/  NOP ;  /* 0x0000000000007918 */ /* 0x000fc00000000000 */
        /* <DEDUP_REMOVED lines=12> */
.L_x_3:


//--------------------- .nv.global.init           --------------------------
	.section	.nv.global.init,"aw",@progbits
.nv.global.init:
	.type		_$_str,@object
	.size		_$_str,(.L_0 - _$_str)
_$_str:
        /*0000*/ 	.byte	0x5f, 0x5f, 0x43, 0x55, 0x44, 0x41, 0x5f, 0x46, 0x54, 0x5a, 0x00
.L_0:


//--------------------- .nv.shared.attn_fwd       --------------------------
	.section	.nv.shared.attn_fwd,"aw",@nobits
	.sectionflags	@""
	.align	16
	.zero		1024


//--------------------- .nv.shared.reserved.0     --------------------------
	.section	.nv.shared.reserved.0,"aw",@nobits
	.weak		__nv_reservedSMEM_offset_0_alias
	.size		__nv_reservedSMEM_offset_0_alias, 0, 0
	.other		__nv_reservedSMEM_offset_0_alias,@"STO_CUDA_RESERVED_SHARED STV_DEFAULT"
__nv_reservedSMEM_offset_0_alias:
	.zero		0


//--------------------- .nv.constant0.attn_fwd    --------------------------
	.section	.nv.constant0.attn_fwd,"a",@progbits
	.sectionflags	@""
	.align	4
.nv.constant0.attn_fwd:
	.zero		664


//--------------------- SYMBOLS --------------------------

	.type		.nv.reservedSmem.offset0,@object
	.size		.nv.reservedSmem.offset0,0x4
